// auto-generated by cutlass_sweep.gemm — config: {"arch": "sm_100", "cluster_m": 1, "cluster_n": 2, "dtype": "e5m2", "stages": 4, "tile_k": 128, "tile_m": 64, "tile_n": 256}
#include "cutlass/cutlass.h"
#include "cutlass/gemm/collective/collective_builder.hpp"
#include "cutlass/gemm/device/gemm_universal_adapter.h"
#include "cutlass/gemm/kernel/gemm_universal.hpp"
#include "cutlass/epilogue/collective/collective_builder.hpp"

using ElemA = cutlass::float_e5m2_t;
using ElemB = cutlass::float_e5m2_t;
using ElemCD = cutlass::float_e5m2_t;
using Acc  = float;
using TileShape    = cute::Shape<cute::_64, cute::_256, cute::_128>;
using ClusterShape = cute::Shape<cute::_1, cute::_2, cute::_1>;

using CollectiveEpilogue = typename cutlass::epilogue::collective::CollectiveBuilder<
    cutlass::arch::Sm100, cutlass::arch::OpClassTensorOp,
    TileShape, ClusterShape,
    cutlass::epilogue::collective::EpilogueTileAuto,
    Acc, Acc,
    ElemCD, cutlass::layout::RowMajor, 128 / cutlass::sizeof_bits<ElemCD>::value,
    ElemCD, cutlass::layout::RowMajor, 128 / cutlass::sizeof_bits<ElemCD>::value,
    cutlass::epilogue::collective::EpilogueScheduleAuto
  >::CollectiveOp;

using CollectiveMainloop = typename cutlass::gemm::collective::CollectiveBuilder<
    cutlass::arch::Sm100, cutlass::arch::OpClassTensorOp,
    ElemA, cutlass::layout::RowMajor, 128 / cutlass::sizeof_bits<ElemA>::value,
    ElemB, cutlass::layout::ColumnMajor, 128 / cutlass::sizeof_bits<ElemB>::value,
    Acc,
    TileShape, ClusterShape,
    cutlass::gemm::collective::StageCount<4>,
    cutlass::gemm::collective::KernelScheduleAuto
  >::CollectiveOp;

using GemmKernel = cutlass::gemm::kernel::GemmUniversal<
    cute::Shape<int,int,int,int>,
    CollectiveMainloop,
    CollectiveEpilogue
>;
using Gemm = cutlass::gemm::device::GemmUniversalAdapter<GemmKernel>;

// Force the device kernel symbol into the cubin without needing a host main.
auto* _anchor = &cutlass::device_kernel<GemmKernel>;


// ===== COMPILED SASS (sm_100a) =====

	.target	sm_100a

	.elftype	@"ET_EXEC"


//--------------------- .note.nv.tkinfo           --------------------------
	.section	.note.nv.tkinfo,"",@"SHT_NOTE"
	.sectionflags	@"SHF_NOTE_NV_TKINFO"
	.tkinfo
        /*0018*/ 	.word	0x00000002
        /*0030*/ 	.string	""
        /*0030*/ 	.string	"ptxas"
        /*0030*/ 	.string	"Cuda compilation tools, release 13.0, V13.0.88"
        /*0030*/ 	.string	"Build cuda_13.0.r13.0/compiler.36424714_0"
        /*0030*/ 	.string	"-arch sm_100a -m 64 "



//--------------------- .note.nv.cuinfo           --------------------------
	.section	.note.nv.cuinfo,"",@"SHT_NOTE"
	.sectionflags	@"SHF_NOTE_NV_CUINFO"
        /*0018*/ 	.short	0x0002
        /*001a*/ 	.short	0x0064
        /*001c*/ 	.short	0x0082
	.zero		2


//--------------------- .nv.info                  --------------------------
	.section	.nv.info,"",@"SHT_CUDA_INFO"
	.align	4


	//----- nvinfo : EIATTR_REGCOUNT
	.align		4
        /*0000*/ 	.byte	0x04, 0x2f
        /*0002*/ 	.short	(.L_20 - .L_19)
	.align		4
.L_19:
        /*0004*/ 	.word	index@(_ZN7cutlass13device_kernelINS_4gemm6kernel13GemmUniversalIN4cute5tupleIJiiiiEEENS1_10collective13CollectiveMmaINS1_35MainloopSm100TmaUmmaWarpSpecializedILi4ELi2ELi4ENS5_IJNS4_1CILi1EEENSA_ILi2EEESB_EEEEENS5_IJNSA_ILi64EEENSA_ILi256EEENSA_ILi128EEEEEENS_12float_e5m2_tENS5_IJlSB_lEEESJ_SK_NS4_8TiledMMAINS4_8MMA_AtomIJNS4_10MMA_TraitsINS4_19SM100_MMA_F8F6F4_SSEJSJ_SJ_fSF_SG_NS4_17integral_constantINS4_4UMMA5MajorELSR_0EEESS_NSP_INSQ_7ScaleInELST_0EEESU_EEEEEENS4_6LayoutINS5_IJSB_SB_SB_EEENS5_IJNSA_ILi0EEESZ_SZ_EEEEENS5_IJNS4_10UnderscoreES12_S12_EEEEENS4_23SM90_TMA_LOAD_MULTICASTENS4_14ComposedLayoutINS4_7SwizzleILi3ELi4ELi3EEENS4_18smem_ptr_flag_bitsILi8EEENSX_INS5_IJNSA_ILi8EEESH_EEENS5_IJSH_SB_EEEEEEEvNS4_8identityENS4_13SM90_TMA_LOADES1F_vS1G_EENS_8epilogue10collective18CollectiveEpilogueINS1J_23Sm100TmaWarpSpecializedILi4ELi2ELi32ELb0ELb0EEEJSI_NS5_IJNSX_ISF_SB_EES1O_EEESJ_SK_SJ_SK_NS1J_6fusion15FusionCallbacksIS1N_NS1Q_17LinearCombinationISJ_fSJ_fLNS_15FloatRoundStyleE2EEESI_S1P_JEEENS4_5SM1004TMEM4LOAD26SM100_TMEM_LOAD_16dp32b32xES1H_NS16_INS17_ILi2ELi4ELi3EEES1A_NSX_INS5_IJS1B_SF_EEENS5_IJSF_SB_EEEEEEENS4_39AutoVectorizingCopyWithAssumedAlignmentILi128EEENS4_14SM90_TMA_STOREES24_S26_S26_EEEvvEEEEvNT_6ParamsE)
        /*0008*/ 	.word	0x00000075


	//----- nvinfo : EIATTR_FRAME_SIZE
	.align		4
.L_20:
        /*000c*/ 	.byte	0x04, 0x11
        /*000e*/ 	.short	(.L_22 - .L_21)
	.align		4
.L_21:
        /*0010*/ 	.word	index@($__internal_2_$__cuda_sm10x_tcgen05_guardrail_trap_unallocated_columns_being_dealloced)
        /*0014*/ 	.word	0x00000000


	//----- nvinfo : EIATTR_FRAME_SIZE
	.align		4
.L_22:
        /*0018*/ 	.byte	0x04, 0x11
        /*001a*/ 	.short	(.L_24 - .L_23)
	.align		4
.L_23:
        /*001c*/ 	.word	index@($__internal_1_$__cuda_sm10x_tcgen05_guardrail_trap_phase_invalid_during_alloc)
        /*0020*/ 	.word	0x00000000


	//----- nvinfo : EIATTR_FRAME_SIZE
	.align		4
.L_24:
        /*0024*/ 	.byte	0x04, 0x11
        /*0026*/ 	.short	(.L_26 - .L_25)
	.align		4
.L_25:
        /*0028*/ 	.word	index@($__internal_0_$__cuda_sm10x_tcgen05_guardrail_trap_col_being_dealloced_not_returned_by_alloc)
        /*002c*/ 	.word	0x00000000


	//----- nvinfo : EIATTR_FRAME_SIZE
	.align		4
.L_26:
        /*0030*/ 	.byte	0x04, 0x11
        /*0032*/ 	.short	(.L_28 - .L_27)
	.align		4
.L_27:
        /*0034*/ 	.word	index@(_ZN7cutlass13device_kernelINS_4gemm6kernel13GemmUniversalIN4cute5tupleIJiiiiEEENS1_10collective13CollectiveMmaINS1_35MainloopSm100TmaUmmaWarpSpecializedILi4ELi2ELi4ENS5_IJNS4_1CILi1EEENSA_ILi2EEESB_EEEEENS5_IJNSA_ILi64EEENSA_ILi256EEENSA_ILi128EEEEEENS_12float_e5m2_tENS5_IJlSB_lEEESJ_SK_NS4_8TiledMMAINS4_8MMA_AtomIJNS4_10MMA_TraitsINS4_19SM100_MMA_F8F6F4_SSEJSJ_SJ_fSF_SG_NS4_17integral_constantINS4_4UMMA5MajorELSR_0EEESS_NSP_INSQ_7ScaleInELST_0EEESU_EEEEEENS4_6LayoutINS5_IJSB_SB_SB_EEENS5_IJNSA_ILi0EEESZ_SZ_EEEEENS5_IJNS4_10UnderscoreES12_S12_EEEEENS4_23SM90_TMA_LOAD_MULTICASTENS4_14ComposedLayoutINS4_7SwizzleILi3ELi4ELi3EEENS4_18smem_ptr_flag_bitsILi8EEENSX_INS5_IJNSA_ILi8EEESH_EEENS5_IJSH_SB_EEEEEEEvNS4_8identityENS4_13SM90_TMA_LOADES1F_vS1G_EENS_8epilogue10collective18CollectiveEpilogueINS1J_23Sm100TmaWarpSpecializedILi4ELi2ELi32ELb0ELb0EEEJSI_NS5_IJNSX_ISF_SB_EES1O_EEESJ_SK_SJ_SK_NS1J_6fusion15FusionCallbacksIS1N_NS1Q_17LinearCombinationISJ_fSJ_fLNS_15FloatRoundStyleE2EEESI_S1P_JEEENS4_5SM1004TMEM4LOAD26SM100_TMEM_LOAD_16dp32b32xES1H_NS16_INS17_ILi2ELi4ELi3EEES1A_NSX_INS5_IJS1B_SF_EEENS5_IJSF_SB_EEEEEEENS4_39AutoVectorizingCopyWithAssumedAlignmentILi128EEENS4_14SM90_TMA_STOREES24_S26_S26_EEEvvEEEEvNT_6ParamsE)
        /*0038*/ 	.word	0x00000000


	//----- nvinfo : EIATTR_MIN_STACK_SIZE
	.align		4
.L_28:
        /*003c*/ 	.byte	0x04, 0x12
        /*003e*/ 	.short	(.L_30 - .L_29)
	.align		4
.L_29:
        /*0040*/ 	.word	index@(_ZN7cutlass13device_kernelINS_4gemm6kernel13GemmUniversalIN4cute5tupleIJiiiiEEENS1_10collective13CollectiveMmaINS1_35MainloopSm100TmaUmmaWarpSpecializedILi4ELi2ELi4ENS5_IJNS4_1CILi1EEENSA_ILi2EEESB_EEEEENS5_IJNSA_ILi64EEENSA_ILi256EEENSA_ILi128EEEEEENS_12float_e5m2_tENS5_IJlSB_lEEESJ_SK_NS4_8TiledMMAINS4_8MMA_AtomIJNS4_10MMA_TraitsINS4_19SM100_MMA_F8F6F4_SSEJSJ_SJ_fSF_SG_NS4_17integral_constantINS4_4UMMA5MajorELSR_0EEESS_NSP_INSQ_7ScaleInELST_0EEESU_EEEEEENS4_6LayoutINS5_IJSB_SB_SB_EEENS5_IJNSA_ILi0EEESZ_SZ_EEEEENS5_IJNS4_10UnderscoreES12_S12_EEEEENS4_23SM90_TMA_LOAD_MULTICASTENS4_14ComposedLayoutINS4_7SwizzleILi3ELi4ELi3EEENS4_18smem_ptr_flag_bitsILi8EEENSX_INS5_IJNSA_ILi8EEESH_EEENS5_IJSH_SB_EEEEEEEvNS4_8identityENS4_13SM90_TMA_LOADES1F_vS1G_EENS_8epilogue10collective18CollectiveEpilogueINS1J_23Sm100TmaWarpSpecializedILi4ELi2ELi32ELb0ELb0EEEJSI_NS5_IJNSX_ISF_SB_EES1O_EEESJ_SK_SJ_SK_NS1J_6fusion15FusionCallbacksIS1N_NS1Q_17LinearCombinationISJ_fSJ_fLNS_15FloatRoundStyleE2EEESI_S1P_JEEENS4_5SM1004TMEM4LOAD26SM100_TMEM_LOAD_16dp32b32xES1H_NS16_INS17_ILi2ELi4ELi3EEES1A_NSX_INS5_IJS1B_SF_EEENS5_IJSF_SB_EEEEEEENS4_39AutoVectorizingCopyWithAssumedAlignmentILi128EEENS4_14SM90_TMA_STOREES24_S26_S26_EEEvvEEEEvNT_6ParamsE)
        /*0044*/ 	.word	0x00000000
.L_30:


//--------------------- .nv.compat                --------------------------
	.section	.nv.compat,"",@"SHT_CUDA_COMPAT_INFO"
	.align	4
        /*0000*/ 	.byte	0x02, 0x09, 0x01, 0x00, 0x02, 0x02, 0x02, 0x00, 0x02, 0x05, 0x05, 0x00, 0x03, 0x07, 0x01, 0x01
        /*0010*/ 	.byte	0x02, 0x03, 0x01, 0x00, 0x02, 0x06, 0x01, 0x00, 0x04, 0x0b, 0x08, 0x00, 0x09, 0x00, 0x00, 0x00
        /*0020*/ 	.byte	0x00, 0x00, 0x00, 0x00


//--------------------- .nv.info._ZN7cutlass13device_kernelINS_4gemm6kernel13GemmUniversalIN4cute5tupleIJiiiiEEENS1_10collective13CollectiveMmaINS1_35MainloopSm100TmaUmmaWarpSpecializedILi4ELi2ELi4ENS5_IJNS4_1CILi1EEENSA_ILi2EEESB_EEEEENS5_IJNSA_ILi64EEENSA_ILi256EEENSA_ILi128EEEEEENS_12float_e5m2_tENS5_IJlSB_lEEESJ_SK_NS4_8TiledMMAINS4_8MMA_AtomIJNS4_10MMA_TraitsINS4_19SM100_MMA_F8F6F4_SSEJSJ_SJ_fSF_SG_NS4_17integral_constantINS4_4UMMA5MajorELSR_0EEESS_NSP_INSQ_7ScaleInELST_0EEESU_EEEEEENS4_6LayoutINS5_IJSB_SB_SB_EEENS5_IJNSA_ILi0EEESZ_SZ_EEEEENS5_IJNS4_10UnderscoreES12_S12_EEEEENS4_23SM90_TMA_LOAD_MULTICASTENS4_14ComposedLayoutINS4_7SwizzleILi3ELi4ELi3EEENS4_18smem_ptr_flag_bitsILi8EEENSX_INS5_IJNSA_ILi8EEESH_EEENS5_IJSH_SB_EEEEEEEvNS4_8identityENS4_13SM90_TMA_LOADES1F_vS1G_EENS_8epilogue10collective18CollectiveEpilogueINS1J_23Sm100TmaWarpSpecializedILi4ELi2ELi32ELb0ELb0EEEJSI_NS5_IJNSX_ISF_SB_EES1O_EEESJ_SK_SJ_SK_NS1J_6fusion15FusionCallbacksIS1N_NS1Q_17LinearCombinationISJ_fSJ_fLNS_15FloatRoundStyleE2EEESI_S1P_JEEENS4_5SM1004TMEM4LOAD26SM100_TMEM_LOAD_16dp32b32xES1H_NS16_INS17_ILi2ELi4ELi3EEES1A_NSX_INS5_IJS1B_SF_EEENS5_IJSF_SB_EEEEEEENS4_39AutoVectorizingCopyWithAssumedAlignmentILi128EEENS4_14SM90_TMA_STOREES24_S26_S26_EEEvvEEEEvNT_6ParamsE --------------------------
	.section	.nv.info._ZN7cutlass13device_kernelINS_4gemm6kernel13GemmUniversalIN4cute5tupleIJiiiiEEENS1_10collective13CollectiveMmaINS1_35MainloopSm100TmaUmmaWarpSpecializedILi4ELi2ELi4ENS5_IJNS4_1CILi1EEENSA_ILi2EEESB_EEEEENS5_IJNSA_ILi64EEENSA_ILi256EEENSA_ILi128EEEEEENS_12float_e5m2_tENS5_IJlSB_lEEESJ_SK_NS4_8TiledMMAINS4_8MMA_AtomIJNS4_10MMA_TraitsINS4_19SM100_MMA_F8F6F4_SSEJSJ_SJ_fSF_SG_NS4_17integral_constantINS4_4UMMA5MajorELSR_0EEESS_NSP_INSQ_7ScaleInELST_0EEESU_EEEEEENS4_6LayoutINS5_IJSB_SB_SB_EEENS5_IJNSA_ILi0EEESZ_SZ_EEEEENS5_IJNS4_10UnderscoreES12_S12_EEEEENS4_23SM90_TMA_LOAD_MULTICASTENS4_14ComposedLayoutINS4_7SwizzleILi3ELi4ELi3EEENS4_18smem_ptr_flag_bitsILi8EEENSX_INS5_IJNSA_ILi8EEESH_EEENS5_IJSH_SB_EEEEEEEvNS4_8identityENS4_13SM90_TMA_LOADES1F_vS1G_EENS_8epilogue10collective18CollectiveEpilogueINS1J_23Sm100TmaWarpSpecializedILi4ELi2ELi32ELb0ELb0EEEJSI_NS5_IJNSX_ISF_SB_EES1O_EEESJ_SK_SJ_SK_NS1J_6fusion15FusionCallbacksIS1N_NS1Q_17LinearCombinationISJ_fSJ_fLNS_15FloatRoundStyleE2EEESI_S1P_JEEENS4_5SM1004TMEM4LOAD26SM100_TMEM_LOAD_16dp32b32xES1H_NS16_INS17_ILi2ELi4ELi3EEES1A_NSX_INS5_IJS1B_SF_EEENS5_IJSF_SB_EEEEEEENS4_39AutoVectorizingCopyWithAssumedAlignmentILi128EEENS4_14SM90_TMA_STOREES24_S26_S26_EEEvvEEEEvNT_6ParamsE,"",@"SHT_CUDA_INFO"
	.sectionflags	@""
	.align	4


	//----- nvinfo : EIATTR_CUDA_API_VERSION
	.align		4
        /*0000*/ 	.byte	0x04, 0x37
        /*0002*/ 	.short	(.L_32 - .L_31)
.L_31:
        /*0004*/ 	.word	0x00000082


	//----- nvinfo : EIATTR_KPARAM_INFO
	.align		4
.L_32:
        /*0008*/ 	.byte	0x04, 0x17
        /*000a*/ 	.short	(.L_34 - .L_33)
.L_33:
        /*000c*/ 	.word	0x00000000
        /*0010*/ 	.short	0x0000
        /*0012*/ 	.short	0x0000
        /*0014*/ 	.byte	0x00, 0xf0, 0x01, 0x20


	//----- nvinfo : EIATTR_AT_ENTRY_FRAGMENTS
	.align		4
.L_34:
        /*0018*/ 	.byte	0x04, 0x4f
        /*001a*/ 	.short	(.L_36 - .L_35)


	//   ....[0]....
.L_35:
        /*001c*/ 	.word	0x00000006


	//----- nvinfo : EIATTR_RESERVED_SMEM_USED
	.align		4
.L_36:
        /*0020*/ 	.byte	0x01, 0x41
	.zero		2


	//----- nvinfo : EIATTR_SPARSE_MMA_MASK
	.align		4
        /*0024*/ 	.byte	0x03, 0x50
        /*0026*/ 	.short	0x0000


	//----- nvinfo : EIATTR_TCGEN05_1CTA_USED
	.align		4
        /*0028*/ 	.byte	0x01, 0x51
	.zero		2


	//----- nvinfo : EIATTR_MAXREG_COUNT
	.align		4
        /*002c*/ 	.byte	0x03, 0x1b
        /*002e*/ 	.short	0x00ff


	//----- nvinfo : EIATTR_NUM_BARRIERS
	.align		4
        /*0030*/ 	.byte	0x02, 0x4c
        /*0032*/ 	.byte	0x07
	.zero		1


	//----- nvinfo : EIATTR_EXTERNS
	.align		4
        /*0034*/ 	.byte	0x04, 0x0f
        /*0036*/ 	.short	(.L_38 - .L_37)


	//   ....[0]....
	.align		4
.L_37:
        /*0038*/ 	.word	index@(__assertfail)


	//----- nvinfo : EIATTR_MERCURY_ISA_VERSION
	.align		4
.L_38:
        /*003c*/ 	.byte	0x03, 0x5f
        /*003e*/ 	.short	0x0101


	//----- nvinfo : EIATTR_INT_WARP_WIDE_INSTR_OFFSETS
	.align		4
        /*0040*/ 	.byte	0x04, 0x31
        /*0042*/ 	.short	(.L_40 - .L_39)


	//   ....[0]....
.L_39:
        /*0044*/ 	.word	0x00003cf0


	//   ....[1]....
        /*0048*/ 	.word	0x00003d10


	//   ....[2]....
        /*004c*/ 	.word	0x00003d40


	//   ....[3]....
        /*0050*/ 	.word	0x000048c0


	//   ....[4]....
        /*0054*/ 	.word	0x00004930


	//   ....[5]....
        /*0058*/ 	.word	0x00004a00


	//   ....[6]....
        /*005c*/ 	.word	0x00004a80


	//   ....[7]....
        /*0060*/ 	.word	0x00004b70


	//   ....[8]....
        /*0064*/ 	.word	0x00004bf0


	//   ....[9]....
        /*0068*/ 	.word	0x00004cd0


	//   ....[10]....
        /*006c*/ 	.word	0x00004d80


	//----- nvinfo : EIATTR_COOP_GROUP_MASK_REGIDS
	.align		4
.L_40:
        /*0070*/ 	.byte	0x04, 0x29
        /*0072*/ 	.short	(.L_42 - .L_41)


	//   ....[0]....
.L_41:
        /*0074*/ 	.word	0xffffffff


	//   ....[1]....
        /*0078*/ 	.word	0xffffffff


	//   ....[2]....
        /*007c*/ 	.word	0xffffffff


	//   ....[3]....
        /*0080*/ 	.word	0xffffffff


	//   ....[4]....
        /*0084*/ 	.word	0xffffffff


	//   ....[5]....
        /*0088*/ 	.word	0xffffffff


	//   ....[6]....
        /*008c*/ 	.word	0xffffffff


	//   ....[7]....
        /*0090*/ 	.word	0xffffffff


	//   ....[8]....
        /*0094*/ 	.word	0xffffffff


	//   ....[9]....
        /*0098*/ 	.word	0xffffffff


	//   ....[10]....
        /*009c*/ 	.word	0xffffffff


	//   ....[11]....
        /*00a0*/ 	.word	0xffffffff


	//   ....[12]....
        /*00a4*/ 	.word	0xffffffff


	//   ....[13]....
        /*00a8*/ 	.word	0xffffffff


	//----- nvinfo : EIATTR_COOP_GROUP_INSTR_OFFSETS
	.align		4
.L_42:
        /*00ac*/ 	.byte	0x04, 0x28
        /*00ae*/ 	.short	(.L_44 - .L_43)


	//   ....[0]....
.L_43:
        /*00b0*/ 	.word	0x00000080


	//   ....[1]....
        /*00b4*/ 	.word	0x000004f0


	//   ....[2]....
        /*00b8*/ 	.word	0x000006a0


	//   ....[3]....
        /*00bc*/ 	.word	0x00000840


	//   ....[4]....
        /*00c0*/ 	.word	0x00000940


	//   ....[5]....
        /*00c4*/ 	.word	0x00000ab0


	//   ....[6]....
        /*00c8*/ 	.word	0x00000c50


	//   ....[7]....
        /*00cc*/ 	.word	0x00000e00


	//   ....[8]....
        /*00d0*/ 	.word	0x00002000


	//   ....[9]....
        /*00d4*/ 	.word	0x00002ee0


	//   ....[10]....
        /*00d8*/ 	.word	0x000030f0


	//   ....[11]....
        /*00dc*/ 	.word	0x00003120


	//   ....[12]....
        /*00e0*/ 	.word	0x00003bd0


	//   ....[13]....
        /*00e4*/ 	.word	0x00003e00


	//----- nvinfo : EIATTR_VRC_CTA_INIT_COUNT
	.align		4
.L_44:
        /*00e8*/ 	.byte	0x02, 0x4a
        /*00ea*/ 	.byte	0x80
	.zero		1


	//----- nvinfo : EIATTR_SYSCALL_OFFSETS
	.align		4
        /*00ec*/ 	.byte	0x04, 0x46
        /*00ee*/ 	.short	(.L_46 - .L_45)


	//   ....[0]....
.L_45:
        /*00f0*/ 	.word	0x00005a10


	//   ....[1]....
        /*00f4*/ 	.word	0x00005b50


	//   ....[2]....
        /*00f8*/ 	.word	0x00006380


	//   ....[3]....
        /*00fc*/ 	.word	0x00007110


	//   ....[4]....
        /*0100*/ 	.word	0x00007e60


	//   ....[5]....
        /*0104*/ 	.word	0x00008be0


	//----- nvinfo : EIATTR_MBARRIER_INSTR_OFFSETS
	.align		4
.L_46:
        /*0108*/ 	.byte	0x04, 0x39
        /*010a*/ 	.short	(.L_48 - .L_47)


	//   ....[0]....
.L_47:
        /*010c*/ 	.word	0x00000610
        /*0110*/ 	.word	0x000000ff
        /*0114*/ 	.word	0x00000000
        /*0118*/ 	.short	0x0100
        /*011a*/ 	.byte	0x04
	.zero		1


	//   ....[1]....
        /*011c*/ 	.word	0x00000620
        /*0120*/ 	.word	0x000000ff
        /*0124*/ 	.word	0x00000020
        /*0128*/ 	.short	0x0100
        /*012a*/ 	.byte	0x04
	.zero		1


	//   ....[2]....
        /*012c*/ 	.word	0x00000630
        /*0130*/ 	.word	0x000000ff
        /*0134*/ 	.word	0x00000008
        /*0138*/ 	.short	0x0100
        /*013a*/ 	.byte	0x04
	.zero		1


	//   ....[3]....
        /*013c*/ 	.word	0x00000640
        /*0140*/ 	.word	0x000000ff
        /*0144*/ 	.word	0x00000028
        /*0148*/ 	.short	0x0100
        /*014a*/ 	.byte	0x04
	.zero		1


	//   ....[4]....
        /*014c*/ 	.word	0x00000650
        /*0150*/ 	.word	0x000000ff
        /*0154*/ 	.word	0x00000010
        /*0158*/ 	.short	0x0100
        /*015a*/ 	.byte	0x04
	.zero		1


	//   ....[5]....
        /*015c*/ 	.word	0x00000660
        /*0160*/ 	.word	0x000000ff
        /*0164*/ 	.word	0x00000030
        /*0168*/ 	.short	0x0100
        /*016a*/ 	.byte	0x04
	.zero		1


	//   ....[6]....
        /*016c*/ 	.word	0x00000670
        /*0170*/ 	.word	0x000000ff
        /*0174*/ 	.word	0x00000018
        /*0178*/ 	.short	0x0100
        /*017a*/ 	.byte	0x04
	.zero		1


	//   ....[7]....
        /*017c*/ 	.word	0x00000680
        /*0180*/ 	.word	0x000000ff
        /*0184*/ 	.word	0x00000038
        /*0188*/ 	.short	0x0100
        /*018a*/ 	.byte	0x04
	.zero		1


	//   ....[8]....
        /*018c*/ 	.word	0x000007b0
        /*0190*/ 	.word	0x000000ff
        /*0194*/ 	.word	0x00000040
        /*0198*/ 	.short	0x0100
        /*019a*/ 	.byte	0x04
	.zero		1


	//   ....[9]....
        /*019c*/ 	.word	0x000007c0
        /*01a0*/ 	.word	0x000000ff
        /*01a4*/ 	.word	0x00000060
        /*01a8*/ 	.short	0x0100
        /*01aa*/ 	.byte	0x04
	.zero		1


	//   ....[10]....
        /*01ac*/ 	.word	0x000007d0
        /*01b0*/ 	.word	0x000000ff
        /*01b4*/ 	.word	0x00000048
        /*01b8*/ 	.short	0x0100
        /*01ba*/ 	.byte	0x04
	.zero		1


	//   ....[11]....
        /*01bc*/ 	.word	0x000007e0
        /*01c0*/ 	.word	0x000000ff
        /*01c4*/ 	.word	0x00000068
        /*01c8*/ 	.short	0x0100
        /*01ca*/ 	.byte	0x04
	.zero		1


	//   ....[12]....
        /*01cc*/ 	.word	0x000007f0
        /*01d0*/ 	.word	0x000000ff
        /*01d4*/ 	.word	0x00000050
        /*01d8*/ 	.short	0x0100
        /*01da*/ 	.byte	0x04
	.zero		1


	//   ....[13]....
        /*01dc*/ 	.word	0x00000800
        /*01e0*/ 	.word	0x000000ff
        /*01e4*/ 	.word	0x00000070
        /*01e8*/ 	.short	0x0100
        /*01ea*/ 	.byte	0x04
	.zero		1


	//   ....[14]....
        /*01ec*/ 	.word	0x00000810
        /*01f0*/ 	.word	0x000000ff
        /*01f4*/ 	.word	0x00000058
        /*01f8*/ 	.short	0x0100
        /*01fa*/ 	.byte	0x04
	.zero		1


	//   ....[15]....
        /*01fc*/ 	.word	0x00000820
        /*0200*/ 	.word	0x000000ff
        /*0204*/ 	.word	0x00000078
        /*0208*/ 	.short	0x0100
        /*020a*/ 	.byte	0x04
	.zero		1


	//   ....[16]....
        /*020c*/ 	.word	0x00000910
        /*0210*/ 	.word	0x000000ff
        /*0214*/ 	.word	0x00000080
        /*0218*/ 	.short	0x0100
        /*021a*/ 	.byte	0x06
	.zero		1


	//   ....[17]....
        /*021c*/ 	.word	0x00000920
        /*0220*/ 	.word	0x000000ff
        /*0224*/ 	.word	0x00000088
        /*0228*/ 	.short	0x0100
        /*022a*/ 	.byte	0x06
	.zero		1


	//   ....[18]....
        /*022c*/ 	.word	0x00000a60
        /*0230*/ 	.word	0x000000ff
        /*0234*/ 	.word	0x00000090
        /*0238*/ 	.short	0x0100
        /*023a*/ 	.byte	0x06
	.zero		1


	//   ....[19]....
        /*023c*/ 	.word	0x00000a70
        /*0240*/ 	.word	0x000000ff
        /*0244*/ 	.word	0x000000a0
        /*0248*/ 	.short	0x0100
        /*024a*/ 	.byte	0x06
	.zero		1


	//   ....[20]....
        /*024c*/ 	.word	0x00000a80
        /*0250*/ 	.word	0x000000ff
        /*0254*/ 	.word	0x00000098
        /*0258*/ 	.short	0x0100
        /*025a*/ 	.byte	0x06
	.zero		1


	//   ....[21]....
        /*025c*/ 	.word	0x00000a90
        /*0260*/ 	.word	0x000000ff
        /*0264*/ 	.word	0x000000a8
        /*0268*/ 	.short	0x0100
        /*026a*/ 	.byte	0x06
	.zero		1


	//   ....[22]....
        /*026c*/ 	.word	0x00000bc0
        /*0270*/ 	.word	0x000000ff
        /*0274*/ 	.word	0x000000b0
        /*0278*/ 	.short	0x0100
        /*027a*/ 	.byte	0x04
	.zero		1


	//   ....[23]....
        /*027c*/ 	.word	0x00000bd0
        /*0280*/ 	.word	0x000000ff
        /*0284*/ 	.word	0x000000d0
        /*0288*/ 	.short	0x0100
        /*028a*/ 	.byte	0x04
	.zero		1


	//   ....[24]....
        /*028c*/ 	.word	0x00000be0
        /*0290*/ 	.word	0x000000ff
        /*0294*/ 	.word	0x000000b8
        /*0298*/ 	.short	0x0100
        /*029a*/ 	.byte	0x04
	.zero		1


	//   ....[25]....
        /*029c*/ 	.word	0x00000bf0
        /*02a0*/ 	.word	0x000000ff
        /*02a4*/ 	.word	0x000000d8
        /*02a8*/ 	.short	0x0100
        /*02aa*/ 	.byte	0x04
	.zero		1


	//   ....[26]....
        /*02ac*/ 	.word	0x00000c00
        /*02b0*/ 	.word	0x000000ff
        /*02b4*/ 	.word	0x000000c0
        /*02b8*/ 	.short	0x0100
        /*02ba*/ 	.byte	0x04
	.zero		1


	//   ....[27]....
        /*02bc*/ 	.word	0x00000c10
        /*02c0*/ 	.word	0x000000ff
        /*02c4*/ 	.word	0x000000e0
        /*02c8*/ 	.short	0x0100
        /*02ca*/ 	.byte	0x04
	.zero		1


	//   ....[28]....
        /*02cc*/ 	.word	0x00000c20
        /*02d0*/ 	.word	0x000000ff
        /*02d4*/ 	.word	0x000000c8
        /*02d8*/ 	.short	0x0100
        /*02da*/ 	.byte	0x04
	.zero		1


	//   ....[29]....
        /*02dc*/ 	.word	0x00000c30
        /*02e0*/ 	.word	0x000000ff
        /*02e4*/ 	.word	0x000000e8
        /*02e8*/ 	.short	0x0100
        /*02ea*/ 	.byte	0x04
	.zero		1


	//   ....[30]....
        /*02ec*/ 	.word	0x00000d20
        /*02f0*/ 	.word	0x000000ff
        /*02f4*/ 	.word	0x000000f0
        /*02f8*/ 	.short	0x0100
        /*02fa*/ 	.byte	0x04
	.zero		1


	//   ....[31]....
        /*02fc*/ 	.word	0x00000d30
        /*0300*/ 	.word	0x000000ff
        /*0304*/ 	.word	0x00000100
        /*0308*/ 	.short	0x0100
        /*030a*/ 	.byte	0x04
	.zero		1


	//   ....[32]....
        /*030c*/ 	.word	0x00000d40
        /*0310*/ 	.word	0x000000ff
        /*0314*/ 	.word	0x000000f8
        /*0318*/ 	.short	0x0100
        /*031a*/ 	.byte	0x04
	.zero		1


	//   ....[33]....
        /*031c*/ 	.word	0x00000d50
        /*0320*/ 	.word	0x000000ff
        /*0324*/ 	.word	0x00000108
        /*0328*/ 	.short	0x0100
        /*032a*/ 	.byte	0x04
	.zero		1


	//   ....[34]....
        /*032c*/ 	.word	0x000018b0
        /*0330*/ 	.word	0x00000000
        /*0334*/ 	.word	0x00000100
        /*0338*/ 	.short	0x010a
        /*033a*/ 	.byte	0xff
	.zero		1


	//   ....[35]....
        /*033c*/ 	.word	0x000018d0
        /*0340*/ 	.word	0x00000000
        /*0344*/ 	.word	0x000000f0
        /*0348*/ 	.short	0x0101
        /*034a*/ 	.byte	0xff
	.zero		1


	//   ....[36]....
        /*034c*/ 	.word	0x00001990
        /*0350*/ 	.word	0x000000ff
        /*0354*/ 	.word	0x00000020
        /*0358*/ 	.short	0x010a
        /*035a*/ 	.byte	0x04
	.zero		1


	//   ....[37]....
        /*035c*/ 	.word	0x00001a10
        /*0360*/ 	.word	0x000000ff
        /*0364*/ 	.word	0x00000020
        /*0368*/ 	.short	0x010a
        /*036a*/ 	.byte	0x21
	.zero		1


	//   ....[38]....
        /*036c*/ 	.word	0x00001ba0
        /*0370*/ 	.word	0x000000ff
        /*0374*/ 	.word	0x00000020
        /*0378*/ 	.short	0x010a
        /*037a*/ 	.byte	0x08
	.zero		1


	//   ....[39]....
        /*037c*/ 	.word	0x00001cc0
        /*0380*/ 	.word	0x000000ff
        /*0384*/ 	.word	0x00000088
        /*0388*/ 	.short	0x0101
        /*038a*/ 	.byte	0x07
	.zero		1


	//   ....[40]....
        /*038c*/ 	.word	0x00001ce0
        /*0390*/ 	.word	0x000000ff
        /*0394*/ 	.word	0x00000020
        /*0398*/ 	.short	0x010a
        /*039a*/ 	.byte	0x04
	.zero		1


	//   ....[41]....
        /*039c*/ 	.word	0x00001d60
        /*03a0*/ 	.word	0x000000ff
        /*03a4*/ 	.word	0x00000020
        /*03a8*/ 	.short	0x010a
        /*03aa*/ 	.byte	0x11
	.zero		1


	//   ....[42]....
        /*03ac*/ 	.word	0x00001ef0
        /*03b0*/ 	.word	0x000000ff
        /*03b4*/ 	.word	0x00000020
        /*03b8*/ 	.short	0x010a
        /*03ba*/ 	.byte	0x06
	.zero		1


	//   ....[43]....
        /*03bc*/ 	.word	0x00002030
        /*03c0*/ 	.word	0x00000003
        /*03c4*/ 	.word	0x00000090
        /*03c8*/ 	.short	0x010a
        /*03ca*/ 	.byte	0xff
	.zero		1


	//   ....[44]....
        /*03cc*/ 	.word	0x00002180
        /*03d0*/ 	.word	0x00000000
        /*03d4*/ 	.word	0x00000000
        /*03d8*/ 	.short	0x0101
        /*03da*/ 	.byte	0xff
	.zero		1


	//   ....[45]....
        /*03dc*/ 	.word	0x00002730
        /*03e0*/ 	.word	0x000000ff
        /*03e4*/ 	.word	0x00000000
        /*03e8*/ 	.short	0x010a
        /*03ea*/ 	.byte	0x04
	.zero		1


	//   ....[46]....
        /*03ec*/ 	.word	0x000027c0
        /*03f0*/ 	.word	0x000000ff
        /*03f4*/ 	.word	0x00000000
        /*03f8*/ 	.short	0x010a
        /*03fa*/ 	.byte	0x05
	.zero		1


	//   ....[47]....
        /*03fc*/ 	.word	0x00002850
        /*0400*/ 	.word	0x000000ff
        /*0404*/ 	.word	0x00000000
        /*0408*/ 	.short	0x010a
        /*040a*/ 	.byte	0x05
	.zero		1


	//   ....[48]....
        /*040c*/ 	.word	0x000028f0
        /*0410*/ 	.word	0x00000000
        /*0414*/ 	.word	0x00000000
        /*0418*/ 	.short	0x010a
        /*041a*/ 	.byte	0xff
	.zero		1


	//   ....[49]....
        /*041c*/ 	.word	0x00002a30
        /*0420*/ 	.word	0x00000002
        /*0424*/ 	.word	0x000000f0
        /*0428*/ 	.short	0x010a
        /*042a*/ 	.byte	0xff
	.zero		1


	//   ....[50]....
        /*042c*/ 	.word	0x00002a90
        /*0430*/ 	.word	0x00000004
        /*0434*/ 	.word	0x00000000
        /*0438*/ 	.short	0x0101
        /*043a*/ 	.byte	0xff
	.zero		1


	//   ....[51]....
        /*043c*/ 	.word	0x00002ab0
        /*0440*/ 	.word	0x000000ff
        /*0444*/ 	.word	0x000000a0
        /*0448*/ 	.short	0x010a
        /*044a*/ 	.byte	0x04
	.zero		1


	//   ....[52]....
        /*044c*/ 	.word	0x00002bd0
        /*0450*/ 	.word	0x00000002
        /*0454*/ 	.word	0x00000090
        /*0458*/ 	.short	0x010a
        /*045a*/ 	.byte	0xff
	.zero		1


	//   ....[53]....
        /*045c*/ 	.word	0x00002ce0
        /*0460*/ 	.word	0x00000002
        /*0464*/ 	.word	0x00000000
        /*0468*/ 	.short	0x0101
        /*046a*/ 	.byte	0xff
	.zero		1


	//   ....[54]....
        /*046c*/ 	.word	0x00002d70
        /*0470*/ 	.word	0x000000ff
        /*0474*/ 	.word	0x000000a0
        /*0478*/ 	.short	0x0106
        /*047a*/ 	.byte	0x04
	.zero		1


	//   ....[55]....
        /*047c*/ 	.word	0x00002d90
        /*0480*/ 	.word	0x000000ff
        /*0484*/ 	.word	0x000000a0
        /*0488*/ 	.short	0x010a
        /*048a*/ 	.byte	0x04
	.zero		1


	//   ....[56]....
        /*048c*/ 	.word	0x00002e20
        /*0490*/ 	.word	0x000000ff
        /*0494*/ 	.word	0x000000a0
        /*0498*/ 	.short	0x0106
        /*049a*/ 	.byte	0x07
	.zero		1


	//   ....[57]....
        /*049c*/ 	.word	0x00002e60
        /*04a0*/ 	.word	0x00000000
        /*04a4*/ 	.word	0x000000a0
        /*04a8*/ 	.short	0x010a
        /*04aa*/ 	.byte	0xff
	.zero		1


	//   ....[58]....
        /*04ac*/ 	.word	0x000033c0
        /*04b0*/ 	.word	0x00000000
        /*04b4*/ 	.word	0x00000090
        /*04b8*/ 	.short	0x010a
        /*04ba*/ 	.byte	0xff
	.zero		1


	//   ....[59]....
        /*04bc*/ 	.word	0x000034c0
        /*04c0*/ 	.word	0x00000003
        /*04c4*/ 	.word	0x00000000
        /*04c8*/ 	.short	0x0101
        /*04ca*/ 	.byte	0xff
	.zero		1


	//   ....[60]....
        /*04cc*/ 	.word	0x000034d0
        /*04d0*/ 	.word	0x000000ff
        /*04d4*/ 	.word	0x00000000
        /*04d8*/ 	.short	0x010a
        /*04da*/ 	.byte	0x04
	.zero		1


	//   ....[61]....
        /*04dc*/ 	.word	0x00003550
        /*04e0*/ 	.word	0x000000ff
        /*04e4*/ 	.word	0x000000d0
        /*04e8*/ 	.short	0x010a
        /*04ea*/ 	.byte	0x1f
	.zero		1


	//   ....[62]....
        /*04ec*/ 	.word	0x00003630
        /*04f0*/ 	.word	0x000000ff
        /*04f4*/ 	.word	0x00000000
        /*04f8*/ 	.short	0x010a
        /*04fa*/ 	.byte	0x05
	.zero		1


	//   ....[63]....
        /*04fc*/ 	.word	0x00003770
        /*0500*/ 	.word	0x000000ff
        /*0504*/ 	.word	0x00000000
        /*0508*/ 	.short	0x010a
        /*050a*/ 	.byte	0x04
	.zero		1


	//   ....[64]....
        /*050c*/ 	.word	0x00003a00
        /*0510*/ 	.word	0x000000ff
        /*0514*/ 	.word	0x00000000
        /*0518*/ 	.short	0x010a
        /*051a*/ 	.byte	0x04
	.zero		1


	//   ....[65]....
        /*051c*/ 	.word	0x00003a90
        /*0520*/ 	.word	0x000000ff
        /*0524*/ 	.word	0x00000000
        /*0528*/ 	.short	0x010a
        /*052a*/ 	.byte	0x05
	.zero		1


	//   ....[66]....
        /*052c*/ 	.word	0x00003b20
        /*0530*/ 	.word	0x000000ff
        /*0534*/ 	.word	0x00000000
        /*0538*/ 	.short	0x010a
        /*053a*/ 	.byte	0x05
	.zero		1


	//   ....[67]....
        /*053c*/ 	.word	0x00003bb0
        /*0540*/ 	.word	0x000000ff
        /*0544*/ 	.word	0x00000000
        /*0548*/ 	.short	0x010a
        /*054a*/ 	.byte	0x04
	.zero		1


	//   ....[68]....
        /*054c*/ 	.word	0x000040c0
        /*0550*/ 	.word	0x0000000c
        /*0554*/ 	.word	0x00000090
        /*0558*/ 	.short	0x010a
        /*055a*/ 	.byte	0xff
	.zero		1


	//   ....[69]....
        /*055c*/ 	.word	0x00004230
        /*0560*/ 	.word	0x00000000
        /*0564*/ 	.word	0x00000000
        /*0568*/ 	.short	0x0101
        /*056a*/ 	.byte	0xff
	.zero		1


	//   ....[70]....
        /*056c*/ 	.word	0x000046c0
        /*0570*/ 	.word	0x000000ff
        /*0574*/ 	.word	0x00000088
        /*0578*/ 	.short	0x010a
        /*057a*/ 	.byte	0x15
	.zero		1


	//   ....[71]....
        /*057c*/ 	.word	0x00004840
        /*0580*/ 	.word	0x000000ff
        /*0584*/ 	.word	0x00000060
        /*0588*/ 	.short	0x010a
        /*058a*/ 	.byte	0x15
	.zero		1


	//   ....[72]....
        /*058c*/ 	.word	0x000049b0
        /*0590*/ 	.word	0x000000ff
        /*0594*/ 	.word	0x00000040
        /*0598*/ 	.short	0x010b
        /*059a*/ 	.byte	0x15
	.zero		1


	//   ....[73]....
        /*059c*/ 	.word	0x000049c0
        /*05a0*/ 	.word	0x000000ff
        /*05a4*/ 	.word	0x00000000
        /*05a8*/ 	.short	0x0101
        /*05aa*/ 	.byte	0x28
	.zero		1


	//   ....[74]....
        /*05ac*/ 	.word	0x000049d0
        /*05b0*/ 	.word	0x000000ff
        /*05b4*/ 	.word	0x00000068
        /*05b8*/ 	.short	0x010a
        /*05ba*/ 	.byte	0x15
	.zero		1


	//   ....[75]....
        /*05bc*/ 	.word	0x00004b20
        /*05c0*/ 	.word	0x000000ff
        /*05c4*/ 	.word	0x00000048
        /*05c8*/ 	.short	0x010b
        /*05ca*/ 	.byte	0x15
	.zero		1


	//   ....[76]....
        /*05cc*/ 	.word	0x00004b30
        /*05d0*/ 	.word	0x000000ff
        /*05d4*/ 	.word	0x00000000
        /*05d8*/ 	.short	0x0101
        /*05da*/ 	.byte	0x27
	.zero		1


	//   ....[77]....
        /*05dc*/ 	.word	0x00004b40
        /*05e0*/ 	.word	0x000000ff
        /*05e4*/ 	.word	0x00000070
        /*05e8*/ 	.short	0x010a
        /*05ea*/ 	.byte	0x15
	.zero		1


	//   ....[78]....
        /*05ec*/ 	.word	0x00004c80
        /*05f0*/ 	.word	0x000000ff
        /*05f4*/ 	.word	0x00000050
        /*05f8*/ 	.short	0x010b
        /*05fa*/ 	.byte	0x15
	.zero		1


	//   ....[79]....
        /*05fc*/ 	.word	0x00004c90
        /*0600*/ 	.word	0x000000ff
        /*0604*/ 	.word	0x00000000
        /*0608*/ 	.short	0x0101
        /*060a*/ 	.byte	0x26
	.zero		1


	//   ....[80]....
        /*060c*/ 	.word	0x00004ca0
        /*0610*/ 	.word	0x000000ff
        /*0614*/ 	.word	0x00000078
        /*0618*/ 	.short	0x010a
        /*061a*/ 	.byte	0x15
	.zero		1


	//   ....[81]....
        /*061c*/ 	.word	0x00004e90
        /*0620*/ 	.word	0x000000ff
        /*0624*/ 	.word	0x00000058
        /*0628*/ 	.short	0x010b
        /*062a*/ 	.byte	0x15
	.zero		1


	//   ....[82]....
        /*062c*/ 	.word	0x00004ea0
        /*0630*/ 	.word	0x000000ff
        /*0634*/ 	.word	0x00000000
        /*0638*/ 	.short	0x0101
        /*063a*/ 	.byte	0x25
	.zero		1


	//   ....[83]....
        /*063c*/ 	.word	0x00004ed0
        /*0640*/ 	.word	0x000000ff
        /*0644*/ 	.word	0x00000060
        /*0648*/ 	.short	0x010a
        /*064a*/ 	.byte	0x15
	.zero		1


	//   ....[84]....
        /*064c*/ 	.word	0x00004ef0
        /*0650*/ 	.word	0x000000ff
        /*0654*/ 	.word	0x00000068
        /*0658*/ 	.short	0x010a
        /*065a*/ 	.byte	0x15
	.zero		1


	//   ....[85]....
        /*065c*/ 	.word	0x00004f10
        /*0660*/ 	.word	0x000000ff
        /*0664*/ 	.word	0x00000070
        /*0668*/ 	.short	0x010a
        /*066a*/ 	.byte	0x15
	.zero		1


	//   ....[86]....
        /*066c*/ 	.word	0x00004f50
        /*0670*/ 	.word	0x00000000
        /*0674*/ 	.word	0x00000078
        /*0678*/ 	.short	0x010a
        /*067a*/ 	.byte	0xff
	.zero		1


	//   ....[87]....
        /*067c*/ 	.word	0x000052a0
        /*0680*/ 	.word	0x00000003
        /*0684*/ 	.word	0x00000090
        /*0688*/ 	.short	0x010a
        /*068a*/ 	.byte	0xff
	.zero		1


	//   ....[88]....
        /*068c*/ 	.word	0x00005420
        /*0690*/ 	.word	0x00000000
        /*0694*/ 	.word	0x00000000
        /*0698*/ 	.short	0x0101
        /*069a*/ 	.byte	0xff
	.zero		1


	//   ....[89]....
        /*069c*/ 	.word	0x00005f70
        /*06a0*/ 	.word	0x00000002
        /*06a4*/ 	.word	0x00000040
        /*06a8*/ 	.short	0x010a
        /*06aa*/ 	.byte	0xff
	.zero		1


	//   ....[90]....
        /*06ac*/ 	.word	0x00005fe0
        /*06b0*/ 	.word	0x00000047
        /*06b4*/ 	.word	0x000000b0
        /*06b8*/ 	.short	0x010a
        /*06ba*/ 	.byte	0xff
	.zero		1


	//   ....[91]....
        /*06bc*/ 	.word	0x000060d0
        /*06c0*/ 	.word	0x00000002
        /*06c4*/ 	.word	0x00000040
        /*06c8*/ 	.short	0x010a
        /*06ca*/ 	.byte	0xff
	.zero		1


	//   ....[92]....
        /*06cc*/ 	.word	0x000061e0
        /*06d0*/ 	.word	0x00000000
        /*06d4*/ 	.word	0x00000000
        /*06d8*/ 	.short	0x0101
        /*06da*/ 	.byte	0xff
	.zero		1


	//   ....[93]....
        /*06dc*/ 	.word	0x00006260
        /*06e0*/ 	.word	0x00000047
        /*06e4*/ 	.word	0x000000b0
        /*06e8*/ 	.short	0x010a
        /*06ea*/ 	.byte	0xff
	.zero		1


	//   ....[94]....
        /*06ec*/ 	.word	0x00006db0
        /*06f0*/ 	.word	0x00000070
        /*06f4*/ 	.word	0x00000040
        /*06f8*/ 	.short	0x010a
        /*06fa*/ 	.byte	0xff
	.zero		1


	//   ....[95]....
        /*06fc*/ 	.word	0x00006e80
        /*0700*/ 	.word	0x00000070
        /*0704*/ 	.word	0x00000040
        /*0708*/ 	.short	0x010a
        /*070a*/ 	.byte	0xff
	.zero		1


	//   ....[96]....
        /*070c*/ 	.word	0x00006f90
        /*0710*/ 	.word	0x00000000
        /*0714*/ 	.word	0x00000000
        /*0718*/ 	.short	0x0101
        /*071a*/ 	.byte	0xff
	.zero		1


	//   ....[97]....
        /*071c*/ 	.word	0x00007b00
        /*0720*/ 	.word	0x00000070
        /*0724*/ 	.word	0x00000040
        /*0728*/ 	.short	0x010a
        /*072a*/ 	.byte	0xff
	.zero		1


	//   ....[98]....
        /*072c*/ 	.word	0x00007bd0
        /*0730*/ 	.word	0x00000070
        /*0734*/ 	.word	0x00000040
        /*0738*/ 	.short	0x010a
        /*073a*/ 	.byte	0xff
	.zero		1


	//   ....[99]....
        /*073c*/ 	.word	0x00007ce0
        /*0740*/ 	.word	0x00000000
        /*0744*/ 	.word	0x00000000
        /*0748*/ 	.short	0x0101
        /*074a*/ 	.byte	0xff
	.zero		1


	//   ....[100]....
        /*074c*/ 	.word	0x00008880
        /*0750*/ 	.word	0x00000066
        /*0754*/ 	.word	0x00000040
        /*0758*/ 	.short	0x010a
        /*075a*/ 	.byte	0xff
	.zero		1


	//   ....[101]....
        /*075c*/ 	.word	0x00008950
        /*0760*/ 	.word	0x00000066
        /*0764*/ 	.word	0x00000040
        /*0768*/ 	.short	0x010a
        /*076a*/ 	.byte	0xff
	.zero		1


	//   ....[102]....
        /*076c*/ 	.word	0x00008a60
        /*0770*/ 	.word	0x00000000
        /*0774*/ 	.word	0x00000000
        /*0778*/ 	.short	0x0101
        /*077a*/ 	.byte	0xff
	.zero		1


	//   ....[103]....
        /*077c*/ 	.word	0x00008ef0
        /*0780*/ 	.word	0x000000ff
        /*0784*/ 	.word	0x00000000
        /*0788*/ 	.short	0x0101
        /*078a*/ 	.byte	0x04
	.zero		1


	//   ....[104]....
        /*078c*/ 	.word	0x00009700
        /*0790*/ 	.word	0x00000000
        /*0794*/ 	.word	0x00000100
        /*0798*/ 	.short	0x010a
        /*079a*/ 	.byte	0xff
	.zero		1


	//   ....[105]....
        /*079c*/ 	.word	0x00009760
        /*07a0*/ 	.word	0x00000000
        /*07a4*/ 	.word	0x00000020
        /*07a8*/ 	.short	0x010a
        /*07aa*/ 	.byte	0xff
	.zero		1


	//   ....[106]....
        /*07ac*/ 	.word	0x000097c0
        /*07b0*/ 	.word	0x00000000
        /*07b4*/ 	.word	0x00000020
        /*07b8*/ 	.short	0x010a
        /*07ba*/ 	.byte	0xff
	.zero		1


	//   ....[107]....
        /*07bc*/ 	.word	0x00009810
        /*07c0*/ 	.word	0x00000003
        /*07c4*/ 	.word	0x00000090
        /*07c8*/ 	.short	0x010a
        /*07ca*/ 	.byte	0xff
	.zero		1


	//   ....[108]....
        /*07cc*/ 	.word	0x00009870
        /*07d0*/ 	.word	0x00000000
        /*07d4*/ 	.word	0x00000000
        /*07d8*/ 	.short	0x010a
        /*07da*/ 	.byte	0xff
	.zero		1


	//   ....[109]....
        /*07dc*/ 	.word	0x000098d0
        /*07e0*/ 	.word	0x00000000
        /*07e4*/ 	.word	0x00000000
        /*07e8*/ 	.short	0x010a
        /*07ea*/ 	.byte	0xff
	.zero		1


	//   ....[110]....
        /*07ec*/ 	.word	0x00009930
        /*07f0*/ 	.word	0x00000000
        /*07f4*/ 	.word	0x00000000
        /*07f8*/ 	.short	0x010a
        /*07fa*/ 	.byte	0xff
	.zero		1


	//   ....[111]....
        /*07fc*/ 	.word	0x00009980
        /*0800*/ 	.word	0x00000002
        /*0804*/ 	.word	0x000000f0
        /*0808*/ 	.short	0x010a
        /*080a*/ 	.byte	0xff
	.zero		1


	//   ....[112]....
        /*080c*/ 	.word	0x000099e0
        /*0810*/ 	.word	0x00000002
        /*0814*/ 	.word	0x000000a0
        /*0818*/ 	.short	0x010a
        /*081a*/ 	.byte	0xff
	.zero		1


	//   ....[113]....
        /*081c*/ 	.word	0x00009a30
        /*0820*/ 	.word	0x00000002
        /*0824*/ 	.word	0x00000090
        /*0828*/ 	.short	0x010a
        /*082a*/ 	.byte	0xff
	.zero		1


	//   ....[114]....
        /*082c*/ 	.word	0x00009a90
        /*0830*/ 	.word	0x00000000
        /*0834*/ 	.word	0x000000a0
        /*0838*/ 	.short	0x010a
        /*083a*/ 	.byte	0xff
	.zero		1


	//   ....[115]....
        /*083c*/ 	.word	0x00009ae0
        /*0840*/ 	.word	0x00000000
        /*0844*/ 	.word	0x00000090
        /*0848*/ 	.short	0x010a
        /*084a*/ 	.byte	0xff
	.zero		1


	//   ....[116]....
        /*084c*/ 	.word	0x00009b40
        /*0850*/ 	.word	0x00000003
        /*0854*/ 	.word	0x000000d0
        /*0858*/ 	.short	0x010a
        /*085a*/ 	.byte	0xff
	.zero		1


	//   ....[117]....
        /*085c*/ 	.word	0x00009ba0
        /*0860*/ 	.word	0x00000000
        /*0864*/ 	.word	0x00000000
        /*0868*/ 	.short	0x010a
        /*086a*/ 	.byte	0xff
	.zero		1


	//   ....[118]....
        /*086c*/ 	.word	0x00009c00
        /*0870*/ 	.word	0x00000000
        /*0874*/ 	.word	0x00000000
        /*0878*/ 	.short	0x010a
        /*087a*/ 	.byte	0xff
	.zero		1


	//   ....[119]....
        /*087c*/ 	.word	0x00009c60
        /*0880*/ 	.word	0x00000000
        /*0884*/ 	.word	0x00000000
        /*0888*/ 	.short	0x010a
        /*088a*/ 	.byte	0xff
	.zero		1


	//   ....[120]....
        /*088c*/ 	.word	0x00009cc0
        /*0890*/ 	.word	0x00000000
        /*0894*/ 	.word	0x00000000
        /*0898*/ 	.short	0x010a
        /*089a*/ 	.byte	0xff
	.zero		1


	//   ....[121]....
        /*089c*/ 	.word	0x00009d20
        /*08a0*/ 	.word	0x00000000
        /*08a4*/ 	.word	0x00000000
        /*08a8*/ 	.short	0x010a
        /*08aa*/ 	.byte	0xff
	.zero		1


	//   ....[122]....
        /*08ac*/ 	.word	0x00009d70
        /*08b0*/ 	.word	0x0000000c
        /*08b4*/ 	.word	0x00000090
        /*08b8*/ 	.short	0x010a
        /*08ba*/ 	.byte	0xff
	.zero		1


	//   ....[123]....
        /*08bc*/ 	.word	0x00009dd0
        /*08c0*/ 	.word	0x00000000
        /*08c4*/ 	.word	0x00000088
        /*08c8*/ 	.short	0x010a
        /*08ca*/ 	.byte	0xff
	.zero		1


	//   ....[124]....
        /*08cc*/ 	.word	0x00009e30
        /*08d0*/ 	.word	0x00000000
        /*08d4*/ 	.word	0x00000060
        /*08d8*/ 	.short	0x010a
        /*08da*/ 	.byte	0xff
	.zero		1


	//   ....[125]....
        /*08dc*/ 	.word	0x00009e90
        /*08e0*/ 	.word	0x00000000
        /*08e4*/ 	.word	0x00000068
        /*08e8*/ 	.short	0x010a
        /*08ea*/ 	.byte	0xff
	.zero		1


	//   ....[126]....
        /*08ec*/ 	.word	0x00009ef0
        /*08f0*/ 	.word	0x00000000
        /*08f4*/ 	.word	0x00000070
        /*08f8*/ 	.short	0x010a
        /*08fa*/ 	.byte	0xff
	.zero		1


	//   ....[127]....
        /*08fc*/ 	.word	0x00009f50
        /*0900*/ 	.word	0x00000000
        /*0904*/ 	.word	0x00000078
        /*0908*/ 	.short	0x010a
        /*090a*/ 	.byte	0xff
	.zero		1


	//   ....[128]....
        /*090c*/ 	.word	0x00009fb0
        /*0910*/ 	.word	0x00000000
        /*0914*/ 	.word	0x00000060
        /*0918*/ 	.short	0x010a
        /*091a*/ 	.byte	0xff
	.zero		1


	//   ....[129]....
        /*091c*/ 	.word	0x0000a010
        /*0920*/ 	.word	0x00000000
        /*0924*/ 	.word	0x00000068
        /*0928*/ 	.short	0x010a
        /*092a*/ 	.byte	0xff
	.zero		1


	//   ....[130]....
        /*092c*/ 	.word	0x0000a070
        /*0930*/ 	.word	0x00000000
        /*0934*/ 	.word	0x00000070
        /*0938*/ 	.short	0x010a
        /*093a*/ 	.byte	0xff
	.zero		1


	//   ....[131]....
        /*093c*/ 	.word	0x0000a0c0
        /*0940*/ 	.word	0x00000003
        /*0944*/ 	.word	0x00000090
        /*0948*/ 	.short	0x010a
        /*094a*/ 	.byte	0xff
	.zero		1


	//   ....[132]....
        /*094c*/ 	.word	0x0000a110
        /*0950*/ 	.word	0x00000002
        /*0954*/ 	.word	0x00000040
        /*0958*/ 	.short	0x010a
        /*095a*/ 	.byte	0xff
	.zero		1


	//   ....[133]....
        /*095c*/ 	.word	0x0000a160
        /*0960*/ 	.word	0x00000047
        /*0964*/ 	.word	0x000000b0
        /*0968*/ 	.short	0x010a
        /*096a*/ 	.byte	0xff
	.zero		1


	//   ....[134]....
        /*096c*/ 	.word	0x0000a1b0
        /*0970*/ 	.word	0x00000070
        /*0974*/ 	.word	0x00000040
        /*0978*/ 	.short	0x010a
        /*097a*/ 	.byte	0xff
	.zero		1


	//   ....[135]....
        /*097c*/ 	.word	0x0000a200
        /*0980*/ 	.word	0x00000070
        /*0984*/ 	.word	0x00000040
        /*0988*/ 	.short	0x010a
        /*098a*/ 	.byte	0xff
	.zero		1


	//   ....[136]....
        /*098c*/ 	.word	0x0000a250
        /*0990*/ 	.word	0x00000066
        /*0994*/ 	.word	0x00000040
        /*0998*/ 	.short	0x010a
        /*099a*/ 	.byte	0xff
	.zero		1


	//----- nvinfo : EIATTR_NUM_MBARRIERS
	.align		4
.L_48:
        /*099c*/ 	.byte	0x03, 0x38
        /*099e*/ 	.short	0x0022


	//----- nvinfo : EIATTR_EXIT_INSTR_OFFSETS
	.align		4
        /*09a0*/ 	.byte	0x04, 0x1c
        /*09a2*/ 	.short	(.L_50 - .L_49)


	//   ....[0]....
.L_49:
        /*09a4*/ 	.word	0x00002920


	//   ....[1]....
        /*09a8*/ 	.word	0x00002e30


	//   ....[2]....
        /*09ac*/ 	.word	0x00002e90


	//   ....[3]....
        /*09b0*/ 	.word	0x00003e10


	//   ....[4]....
        /*09b4*/ 	.word	0x00004f80


	//   ....[5]....
        /*09b8*/ 	.word	0x00004fc0


	//   ....[6]....
        /*09bc*/ 	.word	0x000096f0


	//----- nvinfo : EIATTR_MAX_THREADS
	.align		4
.L_50:
        /*09c0*/ 	.byte	0x04, 0x05
        /*09c2*/ 	.short	(.L_52 - .L_51)
.L_51:
        /*09c4*/ 	.word	0x00000100
        /*09c8*/ 	.word	0x00000001
        /*09cc*/ 	.word	0x00000001


	//----- nvinfo : EIATTR_CRS_STACK_SIZE
	.align		4
.L_52:
        /*09d0*/ 	.byte	0x04, 0x1e
        /*09d2*/ 	.short	(.L_54 - .L_53)
.L_53:
        /*09d4*/ 	.word	0x00000000


	//----- nvinfo : EIATTR_CBANK_PARAM_SIZE
	.align		4
.L_54:
        /*09d8*/ 	.byte	0x03, 0x19
        /*09da*/ 	.short	0x0800


	//----- nvinfo : EIATTR_PARAM_CBANK
	.align		4
        /*09dc*/ 	.byte	0x04, 0x0a
        /*09de*/ 	.short	(.L_56 - .L_55)
	.align		4
.L_55:
        /*09e0*/ 	.word	index@(.nv.constant0._ZN7cutlass13device_kernelINS_4gemm6kernel13GemmUniversalIN4cute5tupleIJiiiiEEENS1_10collective13CollectiveMmaINS1_35MainloopSm100TmaUmmaWarpSpecializedILi4ELi2ELi4ENS5_IJNS4_1CILi1EEENSA_ILi2EEESB_EEEEENS5_IJNSA_ILi64EEENSA_ILi256EEENSA_ILi128EEEEEENS_12float_e5m2_tENS5_IJlSB_lEEESJ_SK_NS4_8TiledMMAINS4_8MMA_AtomIJNS4_10MMA_TraitsINS4_19SM100_MMA_F8F6F4_SSEJSJ_SJ_fSF_SG_NS4_17integral_constantINS4_4UMMA5MajorELSR_0EEESS_NSP_INSQ_7ScaleInELST_0EEESU_EEEEEENS4_6LayoutINS5_IJSB_SB_SB_EEENS5_IJNSA_ILi0EEESZ_SZ_EEEEENS5_IJNS4_10UnderscoreES12_S12_EEEEENS4_23SM90_TMA_LOAD_MULTICASTENS4_14ComposedLayoutINS4_7SwizzleILi3ELi4ELi3EEENS4_18smem_ptr_flag_bitsILi8EEENSX_INS5_IJNSA_ILi8EEESH_EEENS5_IJSH_SB_EEEEEEEvNS4_8identityENS4_13SM90_TMA_LOADES1F_vS1G_EENS_8epilogue10collective18CollectiveEpilogueINS1J_23Sm100TmaWarpSpecializedILi4ELi2ELi32ELb0ELb0EEEJSI_NS5_IJNSX_ISF_SB_EES1O_EEESJ_SK_SJ_SK_NS1J_6fusion15FusionCallbacksIS1N_NS1Q_17LinearCombinationISJ_fSJ_fLNS_15FloatRoundStyleE2EEESI_S1P_JEEENS4_5SM1004TMEM4LOAD26SM100_TMEM_LOAD_16dp32b32xES1H_NS16_INS17_ILi2ELi4ELi3EEES1A_NSX_INS5_IJS1B_SF_EEENS5_IJSF_SB_EEEEEEENS4_39AutoVectorizingCopyWithAssumedAlignmentILi128EEENS4_14SM90_TMA_STOREES24_S26_S26_EEEvvEEEEvNT_6ParamsE)
        /*09e4*/ 	.short	0x0380
        /*09e6*/ 	.short	0x0800


	//----- nvinfo : EIATTR_SW_WAR
	.align		4
.L_56:
        /*09e8*/ 	.byte	0x04, 0x36
        /*09ea*/ 	.short	(.L_58 - .L_57)
.L_57:
        /*09ec*/ 	.word	0x00000008
.L_58:


//--------------------- .nv.callgraph             --------------------------
	.section	.nv.callgraph,"",@"SHT_CUDA_CALLGRAPH"
	.align	4
	.sectionentsize	8
	.align		4
        /*0000*/ 	.word	0x00000000
	.align		4
        /*0004*/ 	.word	0xffffffff
	.align		4
        /*0008*/ 	.word	index@(_ZN7cutlass13device_kernelINS_4gemm6kernel13GemmUniversalIN4cute5tupleIJiiiiEEENS1_10collective13CollectiveMmaINS1_35MainloopSm100TmaUmmaWarpSpecializedILi4ELi2ELi4ENS5_IJNS4_1CILi1EEENSA_ILi2EEESB_EEEEENS5_IJNSA_ILi64EEENSA_ILi256EEENSA_ILi128EEEEEENS_12float_e5m2_tENS5_IJlSB_lEEESJ_SK_NS4_8TiledMMAINS4_8MMA_AtomIJNS4_10MMA_TraitsINS4_19SM100_MMA_F8F6F4_SSEJSJ_SJ_fSF_SG_NS4_17integral_constantINS4_4UMMA5MajorELSR_0EEESS_NSP_INSQ_7ScaleInELST_0EEESU_EEEEEENS4_6LayoutINS5_IJSB_SB_SB_EEENS5_IJNSA_ILi0EEESZ_SZ_EEEEENS5_IJNS4_10UnderscoreES12_S12_EEEEENS4_23SM90_TMA_LOAD_MULTICASTENS4_14ComposedLayoutINS4_7SwizzleILi3ELi4ELi3EEENS4_18smem_ptr_flag_bitsILi8EEENSX_INS5_IJNSA_ILi8EEESH_EEENS5_IJSH_SB_EEEEEEEvNS4_8identityENS4_13SM90_TMA_LOADES1F_vS1G_EENS_8epilogue10collective18CollectiveEpilogueINS1J_23Sm100TmaWarpSpecializedILi4ELi2ELi32ELb0ELb0EEEJSI_NS5_IJNSX_ISF_SB_EES1O_EEESJ_SK_SJ_SK_NS1J_6fusion15FusionCallbacksIS1N_NS1Q_17LinearCombinationISJ_fSJ_fLNS_15FloatRoundStyleE2EEESI_S1P_JEEENS4_5SM1004TMEM4LOAD26SM100_TMEM_LOAD_16dp32b32xES1H_NS16_INS17_ILi2ELi4ELi3EEES1A_NSX_INS5_IJS1B_SF_EEENS5_IJSF_SB_EEEEEEENS4_39AutoVectorizingCopyWithAssumedAlignmentILi128EEENS4_14SM90_TMA_STOREES24_S26_S26_EEEvvEEEEvNT_6ParamsE)
	.align		4
        /*000c*/ 	.word	index@(__assertfail)
	.align		4
        /*0010*/ 	.word	0x00000000
	.align		4
        /*0014*/ 	.word	0xfffffffe
	.align		4
        /*0018*/ 	.word	0x00000000
	.align		4
        /*001c*/ 	.word	0xfffffffd
	.align		4
        /*0020*/ 	.word	0x00000000
	.align		4
        /*0024*/ 	.word	0xfffffffc


//--------------------- .nv.constant4             --------------------------
	.section	.nv.constant4,"a",@progbits
	.align	8
	.align		8
.nv.constant4:
        /*0000*/ 	.dword	__assertfail
	.align		8
        /*0008*/ 	.dword	__unnamed_1
	.align		8
        /*0010*/ 	.dword	__unnamed_2
	.align		8
        /*0018*/ 	.dword	__unnamed_3
	.align		8
        /*0020*/ 	.dword	_ZN39_INTERNAL_dd471c18_4_k_cu_6e2f8971_82324cuda3std3__45__cpo5beginE
	.align		8
        /*0028*/ 	.dword	_ZN39_INTERNAL_dd471c18_4_k_cu_6e2f8971_82324cuda3std3__45__cpo3endE
	.align		8
        /*0030*/ 	.dword	_ZN39_INTERNAL_dd471c18_4_k_cu_6e2f8971_82324cuda3std3__45__cpo6cbeginE
	.align		8
        /*0038*/ 	.dword	_ZN39_INTERNAL_dd471c18_4_k_cu_6e2f8971_82324cuda3std3__45__cpo4cendE
	.align		8
        /*0040*/ 	.dword	_ZN39_INTERNAL_dd471c18_4_k_cu_6e2f8971_82324cuda3std3__441_GLOBAL__N__dd471c18_4_k_cu_6e2f8971_82326ignoreE
	.align		8
        /*0048*/ 	.dword	_ZN39_INTERNAL_dd471c18_4_k_cu_6e2f8971_82324cuda3std3__419piecewise_constructE
	.align		8
        /*0050*/ 	.dword	_ZN39_INTERNAL_dd471c18_4_k_cu_6e2f8971_82324cuda3std3__48in_placeE
	.align		8
        /*0058*/ 	.dword	_ZN39_INTERNAL_dd471c18_4_k_cu_6e2f8971_82324cuda3std6ranges3__45__cpo4swapE
	.align		8
        /*0060*/ 	.dword	_ZN39_INTERNAL_dd471c18_4_k_cu_6e2f8971_82324cuda3std6ranges3__45__cpo9iter_moveE
	.align		8
        /*0068*/ 	.dword	_ZN39_INTERNAL_dd471c18_4_k_cu_6e2f8971_82324cute7productE
	.align		8
        /*0070*/ 	.dword	_ZN39_INTERNAL_dd471c18_4_k_cu_6e2f8971_82324cute1_E
	.align		8
        /*0078*/ 	.dword	$str$25
	.align		8
        /*0080*/ 	.dword	$str$26
	.align		8
        /*0088*/ 	.dword	$str$27
	.align		8
        /*0090*/ 	.dword	$str$28


//--------------------- .text._ZN7cutlass13device_kernelINS_4gemm6kernel13GemmUniversalIN4cute5tupleIJiiiiEEENS1_10collective13CollectiveMmaINS1_35MainloopSm100TmaUmmaWarpSpecializedILi4ELi2ELi4ENS5_IJNS4_1CILi1EEENSA_ILi2EEESB_EEEEENS5_IJNSA_ILi64EEENSA_ILi256EEENSA_ILi128EEEEEENS_12float_e5m2_tENS5_IJlSB_lEEESJ_SK_NS4_8TiledMMAINS4_8MMA_AtomIJNS4_10MMA_TraitsINS4_19SM100_MMA_F8F6F4_SSEJSJ_SJ_fSF_SG_NS4_17integral_constantINS4_4UMMA5MajorELSR_0EEESS_NSP_INSQ_7ScaleInELST_0EEESU_EEEEEENS4_6LayoutINS5_IJSB_SB_SB_EEENS5_IJNSA_ILi0EEESZ_SZ_EEEEENS5_IJNS4_10UnderscoreES12_S12_EEEEENS4_23SM90_TMA_LOAD_MULTICASTENS4_14ComposedLayoutINS4_7SwizzleILi3ELi4ELi3EEENS4_18smem_ptr_flag_bitsILi8EEENSX_INS5_IJNSA_ILi8EEESH_EEENS5_IJSH_SB_EEEEEEEvNS4_8identityENS4_13SM90_TMA_LOADES1F_vS1G_EENS_8epilogue10collective18CollectiveEpilogueINS1J_23Sm100TmaWarpSpecializedILi4ELi2ELi32ELb0ELb0EEEJSI_NS5_IJNSX_ISF_SB_EES1O_EEESJ_SK_SJ_SK_NS1J_6fusion15FusionCallbacksIS1N_NS1Q_17LinearCombinationISJ_fSJ_fLNS_15FloatRoundStyleE2EEESI_S1P_JEEENS4_5SM1004TMEM4LOAD26SM100_TMEM_LOAD_16dp32b32xES1H_NS16_INS17_ILi2ELi4ELi3EEES1A_NSX_INS5_IJS1B_SF_EEENS5_IJSF_SB_EEEEEEENS4_39AutoVectorizingCopyWithAssumedAlignmentILi128EEENS4_14SM90_TMA_STOREES24_S26_S26_EEEvvEEEEvNT_6ParamsE --------------------------
	.section	.text._ZN7cutlass13device_kernelINS_4gemm6kernel13GemmUniversalIN4cute5tupleIJiiiiEEENS1_10collective13CollectiveMmaINS1_35MainloopSm100TmaUmmaWarpSpecializedILi4ELi2ELi4ENS5_IJNS4_1CILi1EEENSA_ILi2EEESB_EEEEENS5_IJNSA_ILi64EEENSA_ILi256EEENSA_ILi128EEEEEENS_12float_e5m2_tENS5_IJlSB_lEEESJ_SK_NS4_8TiledMMAINS4_8MMA_AtomIJNS4_10MMA_TraitsINS4_19SM100_MMA_F8F6F4_SSEJSJ_SJ_fSF_SG_NS4_17integral_constantINS4_4UMMA5MajorELSR_0EEESS_NSP_INSQ_7ScaleInELST_0EEESU_EEEEEENS4_6LayoutINS5_IJSB_SB_SB_EEENS5_IJNSA_ILi0EEESZ_SZ_EEEEENS5_IJNS4_10UnderscoreES12_S12_EEEEENS4_23SM90_TMA_LOAD_MULTICASTENS4_14ComposedLayoutINS4_7SwizzleILi3ELi4ELi3EEENS4_18smem_ptr_flag_bitsILi8EEENSX_INS5_IJNSA_ILi8EEESH_EEENS5_IJSH_SB_EEEEEEEvNS4_8identityENS4_13SM90_TMA_LOADES1F_vS1G_EENS_8epilogue10collective18CollectiveEpilogueINS1J_23Sm100TmaWarpSpecializedILi4ELi2ELi32ELb0ELb0EEEJSI_NS5_IJNSX_ISF_SB_EES1O_EEESJ_SK_SJ_SK_NS1J_6fusion15FusionCallbacksIS1N_NS1Q_17LinearCombinationISJ_fSJ_fLNS_15FloatRoundStyleE2EEESI_S1P_JEEENS4_5SM1004TMEM4LOAD26SM100_TMEM_LOAD_16dp32b32xES1H_NS16_INS17_ILi2ELi4ELi3EEES1A_NSX_INS5_IJS1B_SF_EEENS5_IJSF_SB_EEEEEEENS4_39AutoVectorizingCopyWithAssumedAlignmentILi128EEENS4_14SM90_TMA_STOREES24_S26_S26_EEEvvEEEEvNT_6ParamsE,"ax",@progbits
	.align	128
.text._ZN7cutlass13device_kernelINS_4gemm6kernel13GemmUniversalIN4cute5tupleIJiiiiEEENS1_10collective13CollectiveMmaINS1_35MainloopSm100TmaUmmaWarpSpecializedILi4ELi2ELi4ENS5_IJNS4_1CILi1EEENSA_ILi2EEESB_EEEEENS5_IJNSA_ILi64EEENSA_ILi256EEENSA_ILi128EEEEEENS_12float_e5m2_tENS5_IJlSB_lEEESJ_SK_NS4_8TiledMMAINS4_8MMA_AtomIJNS4_10MMA_TraitsINS4_19SM100_MMA_F8F6F4_SSEJSJ_SJ_fSF_SG_NS4_17integral_constantINS4_4UMMA5MajorELSR_0EEESS_NSP_INSQ_7ScaleInELST_0EEESU_EEEEEENS4_6LayoutINS5_IJSB_SB_SB_EEENS5_IJNSA_ILi0EEESZ_SZ_EEEEENS5_IJNS4_10UnderscoreES12_S12_EEEEENS4_23SM90_TMA_LOAD_MULTICASTENS4_14ComposedLayoutINS4_7SwizzleILi3ELi4ELi3EEENS4_18smem_ptr_flag_bitsILi8EEENSX_INS5_IJNSA_ILi8EEESH_EEENS5_IJSH_SB_EEEEEEEvNS4_8identityENS4_13SM90_TMA_LOADES1F_vS1G_EENS_8epilogue10collective18CollectiveEpilogueINS1J_23Sm100TmaWarpSpecializedILi4ELi2ELi32ELb0ELb0EEEJSI_NS5_IJNSX_ISF_SB_EES1O_EEESJ_SK_SJ_SK_NS1J_6fusion15FusionCallbacksIS1N_NS1Q_17LinearCombinationISJ_fSJ_fLNS_15FloatRoundStyleE2EEESI_S1P_JEEENS4_5SM1004TMEM4LOAD26SM100_TMEM_LOAD_16dp32b32xES1H_NS16_INS17_ILi2ELi4ELi3EEES1A_NSX_INS5_IJS1B_SF_EEENS5_IJSF_SB_EEEEEEENS4_39AutoVectorizingCopyWithAssumedAlignmentILi128EEENS4_14SM90_TMA_STOREES24_S26_S26_EEEvvEEEEvNT_6ParamsE:
        .type           _ZN7cutlass13device_kernelINS_4gemm6kernel13GemmUniversalIN4cute5tupleIJiiiiEEENS1_10collective13CollectiveMmaINS1_35MainloopSm100TmaUmmaWarpSpecializedILi4ELi2ELi4ENS5_IJNS4_1CILi1EEENSA_ILi2EEESB_EEEEENS5_IJNSA_ILi64EEENSA_ILi256EEENSA_ILi128EEEEEENS_12float_e5m2_tENS5_IJlSB_lEEESJ_SK_NS4_8TiledMMAINS4_8MMA_AtomIJNS4_10MMA_TraitsINS4_19SM100_MMA_F8F6F4_SSEJSJ_SJ_fSF_SG_NS4_17integral_constantINS4_4UMMA5MajorELSR_0EEESS_NSP_INSQ_7ScaleInELST_0EEESU_EEEEEENS4_6LayoutINS5_IJSB_SB_SB_EEENS5_IJNSA_ILi0EEESZ_SZ_EEEEENS5_IJNS4_10UnderscoreES12_S12_EEEEENS4_23SM90_TMA_LOAD_MULTICASTENS4_14ComposedLayoutINS4_7SwizzleILi3ELi4ELi3EEENS4_18smem_ptr_flag_bitsILi8EEENSX_INS5_IJNSA_ILi8EEESH_EEENS5_IJSH_SB_EEEEEEEvNS4_8identityENS4_13SM90_TMA_LOADES1F_vS1G_EENS_8epilogue10collective18CollectiveEpilogueINS1J_23Sm100TmaWarpSpecializedILi4ELi2ELi32ELb0ELb0EEEJSI_NS5_IJNSX_ISF_SB_EES1O_EEESJ_SK_SJ_SK_NS1J_6fusion15FusionCallbacksIS1N_NS1Q_17LinearCombinationISJ_fSJ_fLNS_15FloatRoundStyleE2EEESI_S1P_JEEENS4_5SM1004TMEM4LOAD26SM100_TMEM_LOAD_16dp32b32xES1H_NS16_INS17_ILi2ELi4ELi3EEES1A_NSX_INS5_IJS1B_SF_EEENS5_IJSF_SB_EEEEEEENS4_39AutoVectorizingCopyWithAssumedAlignmentILi128EEENS4_14SM90_TMA_STOREES24_S26_S26_EEEvvEEEEvNT_6ParamsE,@function
        .size           _ZN7cutlass13device_kernelINS_4gemm6kernel13GemmUniversalIN4cute5tupleIJiiiiEEENS1_10collective13CollectiveMmaINS1_35MainloopSm100TmaUmmaWarpSpecializedILi4ELi2ELi4ENS5_IJNS4_1CILi1EEENSA_ILi2EEESB_EEEEENS5_IJNSA_ILi64EEENSA_ILi256EEENSA_ILi128EEEEEENS_12float_e5m2_tENS5_IJlSB_lEEESJ_SK_NS4_8TiledMMAINS4_8MMA_AtomIJNS4_10MMA_TraitsINS4_19SM100_MMA_F8F6F4_SSEJSJ_SJ_fSF_SG_NS4_17integral_constantINS4_4UMMA5MajorELSR_0EEESS_NSP_INSQ_7ScaleInELST_0EEESU_EEEEEENS4_6LayoutINS5_IJSB_SB_SB_EEENS5_IJNSA_ILi0EEESZ_SZ_EEEEENS5_IJNS4_10UnderscoreES12_S12_EEEEENS4_23SM90_TMA_LOAD_MULTICASTENS4_14ComposedLayoutINS4_7SwizzleILi3ELi4ELi3EEENS4_18smem_ptr_flag_bitsILi8EEENSX_INS5_IJNSA_ILi8EEESH_EEENS5_IJSH_SB_EEEEEEEvNS4_8identityENS4_13SM90_TMA_LOADES1F_vS1G_EENS_8epilogue10collective18CollectiveEpilogueINS1J_23Sm100TmaWarpSpecializedILi4ELi2ELi32ELb0ELb0EEEJSI_NS5_IJNSX_ISF_SB_EES1O_EEESJ_SK_SJ_SK_NS1J_6fusion15FusionCallbacksIS1N_NS1Q_17LinearCombinationISJ_fSJ_fLNS_15FloatRoundStyleE2EEESI_S1P_JEEENS4_5SM1004TMEM4LOAD26SM100_TMEM_LOAD_16dp32b32xES1H_NS16_INS17_ILi2ELi4ELi3EEES1A_NSX_INS5_IJS1B_SF_EEENS5_IJSF_SB_EEEEEEENS4_39AutoVectorizingCopyWithAssumedAlignmentILi128EEENS4_14SM90_TMA_STOREES24_S26_S26_EEEvvEEEEvNT_6ParamsE,(.L_x_177 - _ZN7cutlass13device_kernelINS_4gemm6kernel13GemmUniversalIN4cute5tupleIJiiiiEEENS1_10collective13CollectiveMmaINS1_35MainloopSm100TmaUmmaWarpSpecializedILi4ELi2ELi4ENS5_IJNS4_1CILi1EEENSA_ILi2EEESB_EEEEENS5_IJNSA_ILi64EEENSA_ILi256EEENSA_ILi128EEEEEENS_12float_e5m2_tENS5_IJlSB_lEEESJ_SK_NS4_8TiledMMAINS4_8MMA_AtomIJNS4_10MMA_TraitsINS4_19SM100_MMA_F8F6F4_SSEJSJ_SJ_fSF_SG_NS4_17integral_constantINS4_4UMMA5MajorELSR_0EEESS_NSP_INSQ_7ScaleInELST_0EEESU_EEEEEENS4_6LayoutINS5_IJSB_SB_SB_EEENS5_IJNSA_ILi0EEESZ_SZ_EEEEENS5_IJNS4_10UnderscoreES12_S12_EEEEENS4_23SM90_TMA_LOAD_MULTICASTENS4_14ComposedLayoutINS4_7SwizzleILi3ELi4ELi3EEENS4_18smem_ptr_flag_bitsILi8EEENSX_INS5_IJNSA_ILi8EEESH_EEENS5_IJSH_SB_EEEEEEEvNS4_8identityENS4_13SM90_TMA_LOADES1F_vS1G_EENS_8epilogue10collective18CollectiveEpilogueINS1J_23Sm100TmaWarpSpecializedILi4ELi2ELi32ELb0ELb0EEEJSI_NS5_IJNSX_ISF_SB_EES1O_EEESJ_SK_SJ_SK_NS1J_6fusion15FusionCallbacksIS1N_NS1Q_17LinearCombinationISJ_fSJ_fLNS_15FloatRoundStyleE2EEESI_S1P_JEEENS4_5SM1004TMEM4LOAD26SM100_TMEM_LOAD_16dp32b32xES1H_NS16_INS17_ILi2ELi4ELi3EEES1A_NSX_INS5_IJS1B_SF_EEENS5_IJSF_SB_EEEEEEENS4_39AutoVectorizingCopyWithAssumedAlignmentILi128EEENS4_14SM90_TMA_STOREES24_S26_S26_EEEvvEEEEvNT_6ParamsE)
        .other          _ZN7cutlass13device_kernelINS_4gemm6kernel13GemmUniversalIN4cute5tupleIJiiiiEEENS1_10collective13CollectiveMmaINS1_35MainloopSm100TmaUmmaWarpSpecializedILi4ELi2ELi4ENS5_IJNS4_1CILi1EEENSA_ILi2EEESB_EEEEENS5_IJNSA_ILi64EEENSA_ILi256EEENSA_ILi128EEEEEENS_12float_e5m2_tENS5_IJlSB_lEEESJ_SK_NS4_8TiledMMAINS4_8MMA_AtomIJNS4_10MMA_TraitsINS4_19SM100_MMA_F8F6F4_SSEJSJ_SJ_fSF_SG_NS4_17integral_constantINS4_4UMMA5MajorELSR_0EEESS_NSP_INSQ_7ScaleInELST_0EEESU_EEEEEENS4_6LayoutINS5_IJSB_SB_SB_EEENS5_IJNSA_ILi0EEESZ_SZ_EEEEENS5_IJNS4_10UnderscoreES12_S12_EEEEENS4_23SM90_TMA_LOAD_MULTICASTENS4_14ComposedLayoutINS4_7SwizzleILi3ELi4ELi3EEENS4_18smem_ptr_flag_bitsILi8EEENSX_INS5_IJNSA_ILi8EEESH_EEENS5_IJSH_SB_EEEEEEEvNS4_8identityENS4_13SM90_TMA_LOADES1F_vS1G_EENS_8epilogue10collective18CollectiveEpilogueINS1J_23Sm100TmaWarpSpecializedILi4ELi2ELi32ELb0ELb0EEEJSI_NS5_IJNSX_ISF_SB_EES1O_EEESJ_SK_SJ_SK_NS1J_6fusion15FusionCallbacksIS1N_NS1Q_17LinearCombinationISJ_fSJ_fLNS_15FloatRoundStyleE2EEESI_S1P_JEEENS4_5SM1004TMEM4LOAD26SM100_TMEM_LOAD_16dp32b32xES1H_NS16_INS17_ILi2ELi4ELi3EEES1A_NSX_INS5_IJS1B_SF_EEENS5_IJSF_SB_EEEEEEENS4_39AutoVectorizingCopyWithAssumedAlignmentILi128EEENS4_14SM90_TMA_STOREES24_S26_S26_EEEvvEEEEvNT_6ParamsE,@"STO_CUDA_ENTRY STV_DEFAULT"
_ZN7cutlass13device_kernelINS_4gemm6kernel13GemmUniversalIN4cute5tupleIJiiiiEEENS1_10collective13CollectiveMmaINS1_35MainloopSm100TmaUmmaWarpSpecializedILi4ELi2ELi4ENS5_IJNS4_1CILi1EEENSA_ILi2EEESB_EEEEENS5_IJNSA_ILi64EEENSA_ILi256EEENSA_ILi128EEEEEENS_12float_e5m2_tENS5_IJlSB_lEEESJ_SK_NS4_8TiledMMAINS4_8MMA_AtomIJNS4_10MMA_TraitsINS4_19SM100_MMA_F8F6F4_SSEJSJ_SJ_fSF_SG_NS4_17integral_constantINS4_4UMMA5MajorELSR_0EEESS_NSP_INSQ_7ScaleInELST_0EEESU_EEEEEENS4_6LayoutINS5_IJSB_SB_SB_EEENS5_IJNSA_ILi0EEESZ_SZ_EEEEENS5_IJNS4_10UnderscoreES12_S12_EEEEENS4_23SM90_TMA_LOAD_MULTICASTENS4_14ComposedLayoutINS4_7SwizzleILi3ELi4ELi3EEENS4_18smem_ptr_flag_bitsILi8EEENSX_INS5_IJNSA_ILi8EEESH_EEENS5_IJSH_SB_EEEEEEEvNS4_8identityENS4_13SM90_TMA_LOADES1F_vS1G_EENS_8epilogue10collective18CollectiveEpilogueINS1J_23Sm100TmaWarpSpecializedILi4ELi2ELi32ELb0ELb0EEEJSI_NS5_IJNSX_ISF_SB_EES1O_EEESJ_SK_SJ_SK_NS1J_6fusion15FusionCallbacksIS1N_NS1Q_17LinearCombinationISJ_fSJ_fLNS_15FloatRoundStyleE2EEESI_S1P_JEEENS4_5SM1004TMEM4LOAD26SM100_TMEM_LOAD_16dp32b32xES1H_NS16_INS17_ILi2ELi4ELi3EEES1A_NSX_INS5_IJS1B_SF_EEENS5_IJSF_SB_EEEEEEENS4_39AutoVectorizingCopyWithAssumedAlignmentILi128EEENS4_14SM90_TMA_STOREES24_S26_S26_EEEvvEEEEvNT_6ParamsE:
[----:B------:R-:W1:Y:S01]  /*0000*/  LDC R1, c[0x0][0x37c] ;  /* 0x0000df00ff017b82 */ /* 0x000e620000000800 */
[----:B------:R-:W2:Y:S01]  /*0010*/  S2R R95, SR_TID.X ;  /* 0x00000000005f7919 */ /* 0x000ea20000002100 */
[----:B------:R-:W3:Y:S01]  /*0020*/  LDCU.64 UR8, c[0x0][0x890] ;  /* 0x00011200ff0877ac */ /* 0x000ee20008000a00 */
[----:B------:R-:W-:Y:S02]  /*0030*/  PRMT R85, RZ, 0x7610, R85 ;  /* 0x00007610ff557816 */ /* 0x000fe40000000055 */
[----:B------:R-:W-:Y:S01]  /*0040*/  ELECT P3, URZ, PT ;  /* 0x0000000000ff782f */ /* 0x000fe20003860000 */
[----:B---3--:R-:W-:-:S04]  /*0050*/  UISETP.NE.U32.AND UP0, UPT, UR8, URZ, UPT ;  /* 0x000000ff0800728c */ /* 0x008fc8000bf05070 */
[----:B------:R-:W-:Y:S01]  /*0060*/  UISETP.NE.AND.EX UP0, UPT, UR9, URZ, UPT, UP0 ;  /* 0x000000ff0900728c */ /* 0x000fe2000bf05300 */
[----:B--2---:R-:W-:-:S05]  /*0070*/  SHF.R.U32.HI R86, RZ, 0x5, R95 ;  /* 0x00000005ff567819 */ /* 0x004fca000001165f */
[----:B------:R-:W2:Y:S02]  /*0080*/  SHFL.IDX PT, R0, R86, RZ, 0x1f ;  /* 0x00001fff56007589 */ /* 0x000ea400000e0000 */
[----:B--2---:R-:W-:Y:S01]  /*0090*/  R2UR UR17, R0 ;  /* 0x00000000001172ca */ /* 0x004fe200000e0000 */
[----:B-1----:R-:W-:-:S14]  /*00a0*/  BRA.U UP0, `(.L_x_0) ;  /* 0x0000000100307547 */ /* 0x002fdc000b800000 */
[----:B------:R-:W1:Y:S02]  /*00b0*/  LDCU.64 UR4, c[0x0][0x888] ;  /* 0x00011100ff0477ac */ /* 0x000e640008000a00 */
[----:B-1----:R-:W-:-:S04]  /*00c0*/  UISETP.NE.U32.AND UP0, UPT, UR4, URZ, UPT ;  /* 0x000000ff0400728c */ /* 0x002fc8000bf05070 */
[----:B------:R-:W-:-:S09]  /*00d0*/  UISETP.NE.AND.EX UP0, UPT, UR5, URZ, UPT, UP0 ;  /* 0x000000ff0500728c */ /* 0x000fd2000bf05300 */
[----:B------:R-:W-:Y:S05]  /*00e0*/  BRA.U !UP0, `(.L_x_1) ;  /* 0x0000000108147547 */ /* 0x000fea000b800000 */
[----:B------:R-:W1:Y:S01]  /*00f0*/  LDC.64 R2, c[0x0][0x888] ;  /* 0x00022200ff027b82 */ /* 0x000e620000000a00 */
[----:B------:R-:W1:Y:S02]  /*0100*/  LDCU.64 UR4, c[0x0][0x358] ;  /* 0x00006b00ff0477ac */ /* 0x000e640008000a00 */
[----:B-1----:R1:W5:Y:S01]  /*0110*/  LDG.E R41, desc[UR4][R2.64] ;  /* 0x0000000402297981 */ /* 0x002362000c1e1900 */
[----:B------:R-:W-:Y:S01]  /*0120*/  HFMA2 R85, -RZ, RZ, 0, 5.9604644775390625e-08 ;  /* 0x00000001ff557431 */ /* 0x000fe200000001ff */
[----:B------:R-:W-:Y:S05]  /*0130*/  BRA `(.L_x_0) ;  /* 0x00000000000c7947 */ /* 0x000fea0003800000 */
.L_x_1:
[----:B------:R-:W1:Y:S01]  /*0140*/  LDCU UR4, c[0x0][0x880] ;  /* 0x00011000ff0477ac */ /* 0x000e620008000800 */
[----:B------:R-:W-:Y:S01]  /*0150*/  HFMA2 R85, -RZ, RZ, 0, 5.9604644775390625e-08 ;  /* 0x00000001ff557431 */ /* 0x000fe200000001ff */
[----:B-1----:R-:W-:-:S07]  /*0160*/  MOV R41, UR4 ;  /* 0x0000000400297c02 */ /* 0x002fce0008000f00 */
.L_x_0:
[----:B------:R-:W2:Y:S02]  /*0170*/  LDCU.64 UR4, c[0x0][0x8b0] ;  /* 0x00011600ff0477ac */ /* 0x000ea40008000a00 */
[----:B--2---:R-:W-:-:S04]  /*0180*/  UISETP.NE.U32.AND UP0, UPT, UR4, URZ, UPT ;  /* 0x000000ff0400728c */ /* 0x004fc8000bf05070 */
[----:B------:R-:W-:-:S09]  /*0190*/  UISETP.NE.AND.EX UP0, UPT, UR5, URZ, UPT, UP0 ;  /* 0x000000ff0500728c */ /* 0x000fd2000bf05300 */
[----:B------:R-:W-:Y:S05]  /*01a0*/  BRA.U UP0, `(.L_x_2) ;  /* 0x0000000100287547 */ /* 0x000fea000b800000 */
[----:B------:R-:W2:Y:S02]  /*01b0*/  LDCU.64 UR4, c[0x0][0x8a8] ;  /* 0x00011500ff0477ac */ /* 0x000ea40008000a00 */
[----:B--2---:R-:W-:-:S04]  /*01c0*/  UISETP.NE.U32.AND UP0, UPT, UR4, URZ, UPT ;  /* 0x000000ff0400728c */ /* 0x004fc8000bf05070 */
[----:B------:R-:W-:-:S09]  /*01d0*/  UISETP.NE.AND.EX UP0, UPT, UR5, URZ, UPT, UP0 ;  /* 0x000000ff0500728c */ /* 0x000fd2000bf05300 */
[----:B------:R-:W-:Y:S05]  /*01e0*/  BRA.U !UP0, `(.L_x_3) ;  /* 0x0000000108107547 */ /* 0x000fea000b800000 */
[----:B------:R-:W2:Y:S01]  /*01f0*/  LDC.64 R38, c[0x0][0x8a8] ;  /* 0x00022a00ff267b82 */ /* 0x000ea20000000a00 */
[----:B------:R-:W2:Y:S02]  /*0200*/  LDCU.64 UR4, c[0x0][0x358] ;  /* 0x00006b00ff0477ac */ /* 0x000ea40008000a00 */
[----:B--2---:R2:W5:Y:S01]  /*0210*/  LDG.E R38, desc[UR4][R38.64] ;  /* 0x0000000426267981 */ /* 0x004562000c1e1900 */
[----:B------:R-:W-:Y:S05]  /*0220*/  BRA `(.L_x_2) ;  /* 0x0000000000087947 */ /* 0x000fea0003800000 */
.L_x_3:
[----:B------:R-:W2:Y:S02]  /*0230*/  LDCU UR4, c[0x0][0x8a0] ;  /* 0x00011400ff0477ac */ /* 0x000ea40008000800 */
[----:B--2---:R-:W-:Y:S02]  /*0240*/  MOV R38, UR4 ;  /* 0x0000000400267c02 */ /* 0x004fe40008000f00 */
.L_x_2:
[----:B------:R-:W-:Y:S01]  /*0250*/  IMAD.U32 R0, RZ, RZ, UR17 ;  /* 0x00000011ff007e24 */ /* 0x000fe2000f8e00ff */
[----:B------:R-:W-:Y:S04]  /*0260*/  BSSY.RECONVERGENT B0, `(.L_x_4) ;  /* 0x000000c000007945 */ /* 0x000fe80003800200 */
[C---:B------:R-:W-:Y:S02]  /*0270*/  ISETP.NE.OR P1, PT, R0.reuse, 0x1, !P3 ;  /* 0x000000010000780c */ /* 0x040fe40005f25670 */
[----:B------:R-:W-:-:S11]  /*0280*/  ISETP.NE.OR P0, PT, R0, 0x3, !P3 ;  /* 0x000000030000780c */ /* 0x000fd60005f05670 */
[----:B------:R-:W-:Y:S05]  /*0290*/  @P1 BRA `(.L_x_5) ;  /* 0x0000000000201947 */ /* 0x000fea0003800000 */
[----:B------:R-:W3:Y:S02]  /*02a0*/  LDCU.64 UR4, c[0x0][0x348] ;  /* 0x00006900ff0477ac */ /* 0x000ee40008000a00 */
[----:B---3--:R-:W-:Y:S02]  /*02b0*/  UIADD3 UR6, UP1, UPT, UR4, 0x80, URZ ;  /* 0x0000008004067890 */ /* 0x008fe4000ff3e0ff */
[----:B------:R-:W-:Y:S02]  /*02c0*/  UIADD3 UR4, UP0, UPT, UR4, 0x180, URZ ;  /* 0x0000018004047890 */ /* 0x000fe4000ff1e0ff */
[----:B------:R-:W-:Y:S02]  /*02d0*/  UIADD3.X UR7, UPT, UPT, URZ, UR5, URZ, UP1, !UPT ;  /* 0x00000005ff077290 */ /* 0x000fe40008ffe4ff */
[----:B------:R-:W-:-:S07]  /*02e0*/  UIADD3.X UR5, UPT, UPT, URZ, UR5, URZ, UP0, !UPT ;  /* 0x00000005ff057290 */ /* 0x000fce00087fe4ff */
[----:B------:R3:W-:Y:S02]  /*02f0*/  UTMACCTL.PF [UR6] ;  /* 0x00000000060079b9 */ /* 0x0007e40008040000 */
[----:B------:R3:W-:Y:S02]  /*0300*/  UTMACCTL.PF [UR4] ;  /* 0x00000000040079b9 */ /* 0x0007e40008040000 */
[----:B---3--:R-:W-:Y:S01]  /*0310*/  NOP ;  /* 0x0000000000007918 */ /* 0x008fe20000000000 */
.L_x_5:
[----:B------:R-:W-:Y:S05]  /*0320*/  BSYNC.RECONVERGENT B0 ;  /* 0x0000000000007941 */ /* 0x000fea0003800200 */
.L_x_4:
[----:B------:R-:W-:Y:S04]  /*0330*/  BSSY.RECONVERGENT B0, `(.L_x_6) ;  /* 0x000000a000007945 */ /* 0x000fe80003800200 */
        /* <DEDUP_REMOVED lines=9> */
.L_x_7:
[----:B------:R-:W-:Y:S05]  /*03d0*/  BSYNC.RECONVERGENT B0 ;  /* 0x0000000000007941 */ /* 0x000fea0003800200 */
.L_x_6:
[----:B------:R-:W3:Y:S01]  /*03e0*/  LDCU.64 UR4, c[0x0][0x888] ;  /* 0x00011100ff0477ac */ /* 0x000ee20008000a00 */
[----:B------:R-:W-:Y:S02]  /*03f0*/  UISETP.EQ.U32.AND UP1, UPT, UR8, URZ, UPT ;  /* 0x000000ff0800728c */ /* 0x000fe4000bf22070 */
[----:B------:R-:W-:Y:S02]  /*0400*/  UPLOP3.LUT UP3, UPT, UPT, UPT, UPT, 0x80, 0x8 ;  /* 0x000000000008789c */ /* 0x000fe40003f6f070 */
[----:B---3--:R-:W-:-:S04]  /*0410*/  UISETP.NE.U32.AND UP0, UPT, UR4, URZ, UPT ;  /* 0x000000ff0400728c */ /* 0x008fc8000bf05070 */
[----:B------:R-:W-:-:S04]  /*0420*/  UISETP.NE.AND.EX UP0, UPT, UR5, URZ, UPT, UP0 ;  /* 0x000000ff0500728c */ /* 0x000fc8000bf05300 */
[----:B------:R-:W-:-:S04]  /*0430*/  UISETP.EQ.OR.EX UP2, UPT, UR9, URZ, !UP0, UP1 ;  /* 0x000000ff0900728c */ /* 0x000fc8000c742710 */
[----:B------:R-:W-:-:S06]  /*0440*/  UP2UR UR4, UPR, URZ, 0x4 ;  /* 0x00000004ff047883 */ /* 0x000fcc0008000000 */
[----:B------:R-:W-:Y:S01]  /*0450*/  MOV R88, UR4 ;  /* 0x0000000400587c02 */ /* 0x000fe20008000f00 */
[----:B------:R-:W-:Y:S06]  /*0460*/  BRA.U !UP2, `(.L_x_8) ;  /* 0x000000010a207547 */ /* 0x000fec000b800000 */
[----:B------:R-:W-:Y:S01]  /*0470*/  UISETP.NE.U32.AND UP1, UPT, UR8, URZ, UPT ;  /* 0x000000ff0800728c */ /* 0x000fe2000bf25070 */
[----:B-----5:R-:W-:Y:S01]  /*0480*/  FSETP.NEU.AND P0, PT, R41, RZ, PT ;  /* 0x000000ff2900720b */ /* 0x020fe20003f0d000 */
[----:B------:R-:W-:Y:S02]  /*0490*/  USEL UR4, URZ, 0xffffffff, UP0 ;  /* 0xffffffffff047887 */ /* 0x000fe40008000000 */
[----:B------:R-:W-:-:S10]  /*04a0*/  UISETP.NE.AND.EX UP1, UPT, UR9, URZ, UPT, UP1 ;  /* 0x000000ff0900728c */ /* 0x000fd4000bf25310 */
[----:B------:R-:W-:Y:S01]  /*04b0*/  VOTEU.ANY UP0, P0 ;  /* 0x0000000000ff7886 */ /* 0x000fe20000000100 */
[----:B------:R-:W-:-:S04]  /*04c0*/  @!UP1 USEL UR4, URZ, 0xffffffff, UP0 ;  /* 0xffffffffff049887 */ /* 0x000fc80008000000 */
[----:B------:R-:W-:-:S04]  /*04d0*/  ULOP3.LUT UR4, UR4, 0x1, URZ, 0xc0, !UPT ;  /* 0x0000000104047892 */ /* 0x000fc8000f8ec0ff */
[----:B------:R-:W-:-:S11]  /*04e0*/  UISETP.NE.U32.AND UP3, UPT, UR4, 0x1, UPT ;  /* 0x000000010400788c */ /* 0x000fd6000bf65070 */
.L_x_8:
[----:B-1----:R-:W1:Y:S01]  /*04f0*/  SHFL.IDX PT, R2, R86, RZ, 0x1f ;  /* 0x00001fff56027589 */ /* 0x002e6200000e0000 */
[----:B------:R-:W-:-:S04]  /*0500*/  UISETP.NE.AND UP0, UPT, UR17, 0x2, UPT ;  /* 0x000000021100788c */ /* 0x000fc8000bf05270 */
[----:B------:R-:W-:Y:S01]  /*0510*/  USEL UR48, URZ, 0x1, UP0 ;  /* 0x00000001ff307887 */ /* 0x000fe20008000000 */
[----:B-1----:R-:W-:-:S13]  /*0520*/  ISETP.NE.AND P0, PT, R2, RZ, PT ;  /* 0x000000ff0200720c */ /* 0x002fda0003f05270 */
[----:B------:R-:W-:Y:S05]  /*0530*/  @P0 BRA `(.L_x_9) ;  /* 0x0000000000580947 */ /* 0x000fea0003800000 */
[----:B------:R-:W1:Y:S01]  /*0540*/  S2UR UR4, SR_CgaCtaId ;  /* 0x00000000000479c3 */ /* 0x000e620000008800 */
[----:B------:R-:W-:Y:S01]  /*0550*/  UMOV UR5, 0x400 ;  /* 0x0000040000057882 */ /* 0x000fe20000000000 */
[----:B------:R-:W-:Y:S01]  /*0560*/  UMOV UR8, 0x1 ;  /* 0x0000000100087882 */ /* 0x000fe20000000000 */
[----:B------:R-:W-:Y:S01]  /*0570*/  UMOV UR6, 0x2 ;  /* 0x0000000200067882 */ /* 0x000fe20000000000 */
[----:B------:R-:W-:-:S04]  /*0580*/  UIADD3 UR8, UPT, UPT, -UR8, 0x100000, URZ ;  /* 0x0010000008087890 */ /* 0x000fc8000fffe1ff */
[----:B------:R-:W-:Y:S02]  /*0590*/  USHF.L.U32 UR9, UR8, 0xb, URZ ;  /* 0x0000000b08097899 */ /* 0x000fe400080006ff */
[----:B------:R-:W-:Y:S02]  /*05a0*/  USHF.L.U32 UR8, UR8, 0x1, URZ ;  /* 0x0000000108087899 */ /* 0x000fe400080006ff */
[----:B------:R-:W-:-:S04]  /*05b0*/  UIADD3 UR6, UPT, UPT, -UR6, 0x100000, URZ ;  /* 0x0010000006067890 */ /* 0x000fc8000fffe1ff */
[----:B------:R-:W-:Y:S02]  /*05c0*/  USHF.L.U32 UR7, UR6, 0xb, URZ ;  /* 0x0000000b06077899 */ /* 0x000fe400080006ff */
[----:B------:R-:W-:Y:S01]  /*05d0*/  USHF.L.U32 UR6, UR6, 0x1, URZ ;  /* 0x0000000106067899 */ /* 0x000fe200080006ff */
[----:B------:R-:W-:Y:S01]  /*05e0*/  ELECT P0, URZ, PT ;  /* 0x0000000000ff782f */ /* 0x000fe20003800000 */
[----:B-1----:R-:W-:Y:S01]  /*05f0*/  ULEA UR4, UR4, UR5, 0x18 ;  /* 0x0000000504047291 */ /* 0x002fe2000f8ec0ff */
[----:B------:R-:W1:Y:S11]  /*0600*/  FENCE.VIEW.ASYNC.S ;  /* 0x00000000000073c6 */ /* 0x000e760000000000 */
[----:B-1----:R1:W3:Y:S01]  /*0610*/  SYNCS.EXCH.64 URZ, [UR4], UR8 ;  /* 0x0000000804ff75b2 */ /* 0x0022e20008000100 */
[----:B------:R1:W4:Y:S01]  /*0620*/  SYNCS.EXCH.64 URZ, [UR4+0x20], UR6 ;  /* 0x0000200604ff75b2 */ /* 0x0003220008000100 */
[----:B------:R1:W1:Y:S01]  /*0630*/  SYNCS.EXCH.64 URZ, [UR4+0x8], UR8 ;  /* 0x0000080804ff75b2 */ /* 0x0002620008000100 */
[----:B------:R1:W1:Y:S01]  /*0640*/  SYNCS.EXCH.64 URZ, [UR4+0x28], UR6 ;  /* 0x0000280604ff75b2 */ /* 0x0002620008000100 */
[----:B------:R1:W1:Y:S01]  /*0650*/  SYNCS.EXCH.64 URZ, [UR4+0x10], UR8 ;  /* 0x0000100804ff75b2 */ /* 0x0002620008000100 */
[----:B------:R1:W1:Y:S01]  /*0660*/  SYNCS.EXCH.64 URZ, [UR4+0x30], UR6 ;  /* 0x0000300604ff75b2 */ /* 0x0002620008000100 */
[----:B------:R1:W1:Y:S01]  /*0670*/  SYNCS.EXCH.64 URZ, [UR4+0x18], UR8 ;  /* 0x0000180804ff75b2 */ /* 0x0002620008000100 */
[----:B------:R1:W1:Y:S01]  /*0680*/  SYNCS.EXCH.64 URZ, [UR4+0x38], UR6 ;  /* 0x0000380604ff75b2 */ /* 0x0002620008000100 */
[----:B------:R-:W-:Y:S01]  /*0690*/  NOP ;  /* 0x0000000000007918 */ /* 0x000fe20000000000 */
.L_x_9:
[----:B------:R-:W2:Y:S01]  /*06a0*/  SHFL.IDX PT, R2, R86, RZ, 0x1f ;  /* 0x00001fff56027589 */ /* 0x000ea200000e0000 */
[----:B------:R-:W-:Y:S01]  /*06b0*/  NOP ;  /* 0x0000000000007918 */ /* 0x000fe20000000000 */
[----:B--2---:R-:W-:-:S13]  /*06c0*/  ISETP.NE.AND P0, PT, R2, 0x1, PT ;  /* 0x000000010200780c */ /* 0x004fda0003f05270 */
[----:B------:R-:W-:Y:S05]  /*06d0*/  @P0 BRA `(.L_x_10) ;  /* 0x0000000000580947 */ /* 0x000fea0003800000 */
[----:B-1----:R-:W1:Y:S01]  /*06e0*/  S2UR UR4, SR_CgaCtaId ;  /* 0x00000000000479c3 */ /* 0x002e620000008800 */
        /* <DEDUP_REMOVED lines=12> */
[----:B-1----:R2:W1:Y:S01]  /*07b0*/  SYNCS.EXCH.64 URZ, [UR4+0x40], UR8 ;  /* 0x0000400804ff75b2 */ /* 0x0024620008000100 */
[----:B------:R2:W1:Y:S01]  /*07c0*/  SYNCS.EXCH.64 URZ, [UR4+0x60], UR6 ;  /* 0x0000600604ff75b2 */ /* 0x0004620008000100 */
[----:B------:R2:W1:Y:S01]  /*07d0*/  SYNCS.EXCH.64 URZ, [UR4+0x48], UR8 ;  /* 0x0000480804ff75b2 */ /* 0x0004620008000100 */
[----:B------:R2:W1:Y:S01]  /*07e0*/  SYNCS.EXCH.64 URZ, [UR4+0x68], UR6 ;  /* 0x0000680604ff75b2 */ /* 0x0004620008000100 */
[----:B------:R2:W1:Y:S01]  /*07f0*/  SYNCS.EXCH.64 URZ, [UR4+0x50], UR8 ;  /* 0x0000500804ff75b2 */ /* 0x0004620008000100 */
[----:B------:R2:W1:Y:S01]  /*0800*/  SYNCS.EXCH.64 URZ, [UR4+0x70], UR6 ;  /* 0x0000700604ff75b2 */ /* 0x0004620008000100 */
[----:B------:R2:W1:Y:S01]  /*0810*/  SYNCS.EXCH.64 URZ, [UR4+0x58], UR8 ;  /* 0x0000580804ff75b2 */ /* 0x0004620008000100 */
[----:B------:R2:W1:Y:S02]  /*0820*/  SYNCS.EXCH.64 URZ, [UR4+0x78], UR6 ;  /* 0x0000780604ff75b2 */ /* 0x0004640008000100 */
[----:B--2---:R-:W-:Y:S01]  /*0830*/  NOP ;  /* 0x0000000000007918 */ /* 0x004fe20000000000 */
.L_x_10:
[----:B------:R-:W2:Y:S01]  /*0840*/  SHFL.IDX PT, R2, R86, RZ, 0x1f ;  /* 0x00001fff56027589 */ /* 0x000ea200000e0000 */
[----:B------:R-:W-:Y:S01]  /*0850*/  NOP ;  /* 0x0000000000007918 */ /* 0x000fe20000000000 */
[----:B--2---:R-:W-:-:S13]  /*0860*/  ISETP.NE.AND P0, PT, R2, 0x3, PT ;  /* 0x000000030200780c */ /* 0x004fda0003f05270 */
[----:B------:R-:W-:Y:S05]  /*0870*/  @P0 BRA `(.L_x_11) ;  /* 0x0000000000300947 */ /* 0x000fea0003800000 */
[----:B-1----:R-:W1:Y:S01]  /*0880*/  S2UR UR6, SR_CgaCtaId ;  /* 0x00000000000679c3 */ /* 0x002e620000008800 */
[----:B------:R-:W-:Y:S01]  /*0890*/  UMOV UR4, 0x400 ;  /* 0x0000040000047882 */ /* 0x000fe20000000000 */
[----:B------:R-:W-:Y:S01]  /*08a0*/  UMOV UR5, 0x20 ;  /* 0x0000002000057882 */ /* 0x000fe20000000000 */
[----:B------:R-:W-:Y:S01]  /*08b0*/  ELECT P0, URZ, PT ;  /* 0x0000000000ff782f */ /* 0x000fe20003800000 */
[----:B-1----:R-:W-:Y:S02]  /*08c0*/  ULEA UR6, UR6, UR4, 0x18 ;  /* 0x0000000406067291 */ /* 0x002fe4000f8ec0ff */
[----:B------:R-:W-:-:S04]  /*08d0*/  UIADD3 UR4, UPT, UPT, -UR5, 0x100000, URZ ;  /* 0x0010000005047890 */ /* 0x000fc8000fffe1ff */
[----:B------:R-:W-:Y:S02]  /*08e0*/  USHF.L.U32 UR5, UR4, 0xb, URZ ;  /* 0x0000000b04057899 */ /* 0x000fe400080006ff */
[----:B------:R-:W-:Y:S01]  /*08f0*/  USHF.L.U32 UR4, UR4, 0x1, URZ ;  /* 0x0000000104047899 */ /* 0x000fe200080006ff */
[----:B------:R-:W1:Y:S11]  /*0900*/  FENCE.VIEW.ASYNC.S ;  /* 0x00000000000073c6 */ /* 0x000e760000000000 */
[----:B-1----:R2:W1:Y:S01]  /*0910*/  SYNCS.EXCH.64 URZ, [UR6+0x80], UR4 ;  /* 0x0000800406ff75b2 */ /* 0x0024620008000100 */
[----:B------:R2:W1:Y:S02]  /*0920*/  SYNCS.EXCH.64 URZ, [UR6+0x88], UR4 ;  /* 0x0000880406ff75b2 */ /* 0x0004640008000100 */
[----:B--2---:R-:W-:Y:S01]  /*0930*/  NOP ;  /* 0x0000000000007918 */ /* 0x004fe20000000000 */
.L_x_11:
[----:B------:R-:W2:Y:S01]  /*0940*/  SHFL.IDX PT, R2, R86, RZ, 0x1f ;  /* 0x00001fff56027589 */ /* 0x000ea200000e0000 */
[----:B------:R-:W-:Y:S01]  /*0950*/  NOP ;  /* 0x0000000000007918 */ /* 0x000fe20000000000 */
[----:B--2---:R-:W-:-:S13]  /*0960*/  ISETP.NE.AND P0, PT, R2, 0x4, PT ;  /* 0x000000040200780c */ /* 0x004fda0003f05270 */
[----:B------:R-:W-:Y:S05]  /*0970*/  @P0 BRA `(.L_x_12) ;  /* 0x00000000004c0947 */ /* 0x000fea0003800000 */
[----:B-1----:R-:W1:Y:S01]  /*0980*/  S2UR UR6, SR_CgaCtaId ;  /* 0x00000000000679c3 */ /* 0x002e620000008800 */
[----:B------:R-:W-:Y:S01]  /*0990*/  UMOV UR4, 0x1e0 ;  /* 0x000001e000047882 */ /* 0x000fe20000000000 */
[----:B------:R-:W-:Y:S01]  /*09a0*/  UMOV UR5, 0x400 ;  /* 0x0000040000057882 */ /* 0x000fe20000000000 */
[----:B------:R-:W-:Y:S01]  /*09b0*/  USEL UR4, UR4, 0x1a0, UP3 ;  /* 0x000001a004047887 */ /* 0x000fe20009800000 */
[----:B------:R-:W-:Y:S01]  /*09c0*/  UMOV UR8, 0x1 ;  /* 0x0000000100087882 */ /* 0x000fe20000000000 */
[----:B------:R-:W-:Y:S01]  /*09d0*/  ELECT P0, URZ, PT ;  /* 0x0000000000ff782f */ /* 0x000fe20003800000 */
[----:B------:R-:W-:-:S04]  /*09e0*/  UIADD3 UR8, UPT, UPT, -UR8, 0x100000, URZ ;  /* 0x0010000008087890 */ /* 0x000fc8000fffe1ff */
[----:B------:R-:W-:Y:S02]  /*09f0*/  USHF.L.U32 UR9, UR8, 0xb, URZ ;  /* 0x0000000b08097899 */ /* 0x000fe400080006ff */
[----:B------:R-:W-:Y:S02]  /*0a00*/  USHF.L.U32 UR8, UR8, 0x1, URZ ;  /* 0x0000000108087899 */ /* 0x000fe400080006ff */
[----:B-1----:R-:W-:Y:S02]  /*0a10*/  ULEA UR6, UR6, UR5, 0x18 ;  /* 0x0000000506067291 */ /* 0x002fe4000f8ec0ff */
[----:B------:R-:W-:-:S04]  /*0a20*/  UIADD3 UR4, UPT, UPT, -UR4, 0x100000, URZ ;  /* 0x0010000004047890 */ /* 0x000fc8000fffe1ff */
[----:B------:R-:W-:Y:S02]  /*0a30*/  USHF.L.U32 UR5, UR4, 0xb, URZ ;  /* 0x0000000b04057899 */ /* 0x000fe400080006ff */
[----:B------:R-:W-:Y:S01]  /*0a40*/  USHF.L.U32 UR4, UR4, 0x1, URZ ;  /* 0x0000000104047899 */ /* 0x000fe200080006ff */
[----:B------:R-:W1:Y:S03]  /*0a50*/  FENCE.VIEW.ASYNC.S ;  /* 0x00000000000073c6 */ /* 0x000e660000000000 */
[----:B-1----:R2:W1:Y:S08]  /*0a60*/  SYNCS.EXCH.64 URZ, [UR6+0x90], UR8 ;  /* 0x0000900806ff75b2 */ /* 0x0024700008000100 */
[----:B------:R2:W1:Y:S01]  /*0a70*/  SYNCS.EXCH.64 URZ, [UR6+0xa0], UR4 ;  /* 0x0000a00406ff75b2 */ /* 0x0004620008000100 */
[----:B------:R2:W1:Y:S01]  /*0a80*/  SYNCS.EXCH.64 URZ, [UR6+0x98], UR8 ;  /* 0x0000980806ff75b2 */ /* 0x0004620008000100 */
[----:B------:R2:W1:Y:S02]  /*0a90*/  SYNCS.EXCH.64 URZ, [UR6+0xa8], UR4 ;  /* 0x0000a80406ff75b2 */ /* 0x0004640008000100 */
[----:B--2---:R-:W-:Y:S01]  /*0aa0*/  NOP ;  /* 0x0000000000007918 */ /* 0x004fe20000000000 */
.L_x_12:
        /* <DEDUP_REMOVED lines=26> */
.L_x_13:
[----:B------:R-:W2:Y:S01]  /*0c50*/  SHFL.IDX PT, R2, R86, RZ, 0x1f ;  /* 0x00001fff56027589 */ /* 0x000ea200000e0000 */
[----:B------:R-:W-:Y:S01]  /*0c60*/  NOP ;  /* 0x0000000000007918 */ /* 0x000fe20000000000 */
[----:B--2---:R-:W-:-:S13]  /*0c70*/  ISETP.NE.AND P0, PT, R2, 0x3, PT ;  /* 0x000000030200780c */ /* 0x004fda0003f05270 */
[----:B------:R-:W-:Y:S05]  /*0c80*/  @P0 BRA `(.L_x_14) ;  /* 0x0000000000380947 */ /* 0x000fea0003800000 */
[----:B------:R-:W2:Y:S01]  /*0c90*/  S2UR UR5, SR_CgaCtaId ;  /* 0x00000000000579c3 */ /* 0x000ea20000008800 */
[----:B-1----:R-:W-:Y:S01]  /*0ca0*/  UMOV UR4, 0x400 ;  /* 0x0000040000047882 */ /* 0x002fe20000000000 */
[----:B------:R-:W-:Y:S01]  /*0cb0*/  UMOV UR6, 0x20 ;  /* 0x0000002000067882 */ /* 0x000fe20000000000 */
[----:B------:R-:W-:Y:S01]  /*0cc0*/  ELECT P0, URZ, PT ;  /* 0x0000000000ff782f */ /* 0x000fe20003800000 */
[----:B------:R-:W-:-:S04]  /*0cd0*/  UIADD3 UR6, UPT, UPT, -UR6, 0x100000, URZ ;  /* 0x0010000006067890 */ /* 0x000fc8000fffe1ff */
[----:B------:R-:W-:Y:S02]  /*0ce0*/  USHF.L.U32 UR7, UR6, 0xb, URZ ;  /* 0x0000000b06077899 */ /* 0x000fe400080006ff */
[----:B------:R-:W-:Y:S02]  /*0cf0*/  USHF.L.U32 UR6, UR6, 0x1, URZ ;  /* 0x0000000106067899 */ /* 0x000fe400080006ff */
[----:B--2---:R-:W-:Y:S01]  /*0d00*/  ULEA UR4, UR5, UR4, 0x18 ;  /* 0x0000000405047291 */ /* 0x004fe2000f8ec0ff */
[----:B------:R-:W1:Y:S11]  /*0d10*/  FENCE.VIEW.ASYNC.S ;  /* 0x00000000000073c6 */ /* 0x000e760000000000 */
[----:B-1----:R2:W1:Y:S01]  /*0d20*/  SYNCS.EXCH.64 URZ, [UR4+0xf0], UR6 ;  /* 0x0000f00604ff75b2 */ /* 0x0024620008000100 */
[----:B------:R2:W1:Y:S01]  /*0d30*/  SYNCS.EXCH.64 URZ, [UR4+0x100], UR6 ;  /* 0x0001000604ff75b2 */ /* 0x0004620008000100 */
[----:B------:R2:W1:Y:S01]  /*0d40*/  SYNCS.EXCH.64 URZ, [UR4+0xf8], UR6 ;  /* 0x0000f80604ff75b2 */ /* 0x0004620008000100 */
[----:B------:R2:W1:Y:S02]  /*0d50*/  SYNCS.EXCH.64 URZ, [UR4+0x108], UR6 ;  /* 0x0001080604ff75b2 */ /* 0x0004640008000100 */
[----:B--2---:R-:W-:Y:S01]  /*0d60*/  NOP ;  /* 0x0000000000007918 */ /* 0x004fe20000000000 */
.L_x_14:
[----:B-1----:R-:W1:Y:S01]  /*0d70*/  LDCU UR4, c[0x0][0x36c] ;  /* 0x00006d80ff0477ac */ /* 0x002e620008000800 */
[----:B------:R-:W-:Y:S01]  /*0d80*/  ISETP.NE.OR P3, PT, R0, 0x2, !P3 ;  /* 0x000000020000780c */ /* 0x000fe20005f65670 */
[----:B------:R-:W-:Y:S01]  /*0d90*/  NOP ;  /* 0x0000000000007918 */ /* 0x000fe20000000000 */
[----:B------:R-:W-:Y:S01]  /*0da0*/  LOP3.LUT R0, R95, 0x1f, RZ, 0xc0, !PT ;  /* 0x0000001f5f007812 */ /* 0x000fe200078ec0ff */
[----:B------:R-:W-:Y:S02]  /*0db0*/  UISETP.NE.AND UP4, UPT, UR17, URZ, UPT ;  /* 0x000000ff1100728c */ /* 0x000fe4000bf85270 */
[----:B-1----:R-:W-:-:S09]  /*0dc0*/  UISETP.EQ.U32.AND UP5, UPT, UR4, 0x1, UPT ;  /* 0x000000010400788c */ /* 0x002fd2000bfa2070 */
[----:B------:R-:W-:Y:S05]  /*0dd0*/  BRA.U !UP5, `(.L_x_15) ;  /* 0x000000010d087547 */ /* 0x000fea000b800000 */
[----:B---34-:R-:W-:Y:S01]  /*0de0*/  UCGABAR_ARV ;  /* 0x00000000000079c7 */ /* 0x018fe20008000000 */
[----:B------:R-:W-:Y:S05]  /*0df0*/  BRA `(.L_x_16) ;  /* 0x0000000000047947 */ /* 0x000fea0003800000 */
.L_x_15:
[----:B---34-:R-:W-:Y:S01]  /*0e00*/  NOP ;  /* 0x0000000000007918 */ /* 0x018fe20000000000 */
.L_x_16:
[----:B------:R-:W1:Y:S01]  /*0e10*/  S2UR UR7, SR_CTAID.X ;  /* 0x00000000000779c3 */ /* 0x000e620000002500 */
[----:B------:R-:W-:-:S05]  /*0e20*/  CS2R.32 R87, SR_CgaSize ;  /* 0x0000000000577805 */ /* 0x000fca0000008a00 */
[----:B------:R-:W-:-:S05]  /*0e30*/  IMAD R87, R87, -0xa0, RZ ;  /* 0xffffff6057577824 */ /* 0x000fca00078e02ff */
[----:B------:R-:W-:-:S14]  /*0e40*/  R2UR UR5, R87 ;  /* 0x00000000570572ca */ /* 0x000fdc00000e0000 */
[----:B------:R-:W2:Y:S01]  /*0e50*/  LDCU UR5, c[0x0][UR5+0x2b0] ;  /* 0x00005600050577ac */ /* 0x000ea20008000800 */
[----:B------:R-:W-:-:S05]  /*0e60*/  CS2R.32 R87, SR_CgaSize ;  /* 0x0000000000577805 */ /* 0x000fca0000008a00 */
[----:B------:R-:W-:-:S05]  /*0e70*/  IMAD R87, R87, -0xa0, RZ ;  /* 0xffffff6057577824 */ /* 0x000fca00078e02ff */
[----:B------:R-:W-:-:S14]  /*0e80*/  R2UR UR4, R87 ;  /* 0x00000000570472ca */ /* 0x000fdc00000e0000 */
[----:B------:R-:W3:Y:S01]  /*0e90*/  LDCU UR4, c[0x0][UR4+0x2b4] ;  /* 0x00005680040477ac */ /* 0x000ee20008000800 */
[----:B------:R-:W4:Y:S01]  /*0ea0*/  S2UR UR8, SR_CTAID.Y ;  /* 0x00000000000879c3 */ /* 0x000f220000002600 */
[----:B------:R-:W-:-:S05]  /*0eb0*/  CS2R.32 R87, SR_CgaSize ;  /* 0x0000000000577805 */ /* 0x000fca0000008a00 */
[----:B------:R-:W-:-:S05]  /*0ec0*/  IMAD R87, R87, -0xa0, RZ ;  /* 0xffffff6057577824 */ /* 0x000fca00078e02ff */
[----:B------:R-:W-:-:S14]  /*0ed0*/  R2UR UR9, R87 ;  /* 0x00000000570972ca */ /* 0x000fdc00000e0000 */
[----:B------:R-:W3:Y:S01]  /*0ee0*/  LDCU UR9, c[0x0][UR9+0x2a0] ;  /* 0x00005400090977ac */ /* 0x000ee20008000800 */
[----:B------:R-:W4:Y:S01]  /*0ef0*/  LDCU UR21, c[0x0][0xb24] ;  /* 0x00016480ff1577ac */ /* 0x000f220008000800 */
[----:B------:R-:W3:Y:S01]  /*0f00*/  S2UR UR10, SR_CgaCtaId ;  /* 0x00000000000a79c3 */ /* 0x000ee20000008800 */
[----:B------:R-:W-:-:S05]  /*0f10*/  CS2R.32 R87, SR_CgaSize ;  /* 0x0000000000577805 */ /* 0x000fca0000008a00 */
[----:B------:R-:W-:-:S05]  /*0f20*/  IMAD R87, R87, -0xa0, RZ ;  /* 0xffffff6057577824 */ /* 0x000fca00078e02ff */
[----:B------:R-:W-:-:S14]  /*0f30*/  R2UR UR59, R87 ;  /* 0x00000000573b72ca */ /* 0x000fdc00000e0000 */
[----:B------:R-:W3:Y:S01]  /*0f40*/  LDCU UR59, c[0x0][UR59+0x2a4] ;  /* 0x000054803b3b77ac */ /* 0x000ee20008000800 */
[----:B------:R-:W3:Y:S01]  /*0f50*/  LDCU UR42, c[0x0][0xb24] ;  /* 0x00016480ff2a77ac */ /* 0x000ee20008000800 */
[----:B-1----:R-:W-:Y:S01]  /*0f60*/  I2FP.F32.U32 R3, UR7 ;  /* 0x0000000700037c45 */ /* 0x002fe20008201000 */
[----:B------:R-:W1:Y:S01]  /*0f70*/  S2UR UR36, SR_CTAID.Z ;  /* 0x00000000002479c3 */ /* 0x000e620000002700 */
[----:B------:R-:W1:Y:S03]  /*0f80*/  LDCU UR27, c[0x0][0xb30] ;  /* 0x00016600ff1b77ac */ /* 0x000e660008000800 */
[----:B--2---:R-:W-:Y:S01]  /*0f90*/  FMUL R3, R3, UR5 ;  /* 0x0000000503037c20 */ /* 0x004fe20008400000 */
[----:B------:R-:W-:Y:S01]  /*0fa0*/  UMOV UR16, UR7 ;  /* 0x0000000700107c82 */ /* 0x000fe20008000000 */
[----:B----4-:R-:W-:Y:S01]  /*0fb0*/  UISETP.GE.AND UP2, UPT, UR21, 0x1, UPT ;  /* 0x000000011500788c */ /* 0x010fe2000bf46270 */
[----:B------:R-:W-:Y:S01]  /*0fc0*/  I2FP.F32.U32 R2, UR8 ;  /* 0x0000000800027c45 */ /* 0x000fe20008201000 */
[----:B------:R-:W-:-:S02]  /*0fd0*/  UMOV UR20, UR8 ;  /* 0x0000000800147c82 */ /* 0x000fc40008000000 */
[----:B------:R-:W2:Y:S02]  /*0fe0*/  F2I.U32.TRUNC.NTZ R3, R3 ;  /* 0x0000000300037305 */ /* 0x000ea4000020f000 */
[----:B---3--:R-:W-:Y:S01]  /*0ff0*/  FMUL R2, R2, UR4 ;  /* 0x0000000402027c20 */ /* 0x008fe20008400000 */
[----:B------:R-:W-:-:S05]  /*1000*/  USHF.L.U32 UR28, UR10, 0xc, URZ ;  /* 0x0000000c0a1c7899 */ /* 0x000fca00080006ff */
[----:B------:R-:W3:Y:S01]  /*1010*/  F2I.U32.TRUNC.NTZ R2, R2 ;  /* 0x0000000200027305 */ /* 0x000ee2000020f000 */
[----:B--2---:R-:W-:Y:S02]  /*1020*/  R2UR UR4, R3 ;  /* 0x00000000030472ca */ /* 0x004fe400000e0000 */
[----:B---3--:R-:W-:Y:S02]  /*1030*/  R2UR UR6, R2 ;  /* 0x00000000020672ca */ /* 0x008fe400000e0000 */
[----:B------:R-:W-:-:S09]  /*1040*/  PRMT R2, RZ, 0x7610, R2 ;  /* 0x00007610ff027816 */ /* 0x000fd20000000002 */
[----:B------:R-:W-:-:S04]  /*1050*/  UIADD3 UR5, UPT, UPT, -UR4, URZ, URZ ;  /* 0x000000ff04057290 */ /* 0x000fc8000fffe1ff */
[----:B------:R-:W-:Y:S02]  /*1060*/  UIMAD UR5, UR9, UR5, UR7 ;  /* 0x00000005090572a4 */ /* 0x000fe4000f8e0207 */
[----:B------:R-:W-:-:S04]  /*1070*/  UIADD3 UR4, UPT, UPT, -UR6, URZ, URZ ;  /* 0x000000ff06047290 */ /* 0x000fc8000fffe1ff */
[----:B------:R-:W-:Y:S01]  /*1080*/  IMAD.U32 R87, RZ, RZ, UR5 ;  /* 0x00000005ff577e24 */ /* 0x000fe2000f8e00ff */
[----:B------:R-:W-:Y:S01]  /*1090*/  UIMAD UR59, UR59, UR4, UR8 ;  /* 0x000000043b3b72a4 */ /* 0x000fe2000f8e0208 */
[----:B-1----:R-:W-:Y:S11]  /*10a0*/  BRA.U UP4, `(.L_x_17) ;  /* 0x0000000104287547 */ /* 0x002ff6000b800000 */
[----:B------:R-:W-:Y:S01]  /*10b0*/  R2UR UR4, R87 ;  /* 0x00000000570472ca */ /* 0x000fe200000e0000 */
[----:B------:R-:W-:Y:S02]  /*10c0*/  UISETP.NE.AND UP0, UPT, UR59, URZ, UPT ;  /* 0x000000ff3b00728c */ /* 0x000fe4000bf05270 */
[----:B------:R-:W-:-:S10]  /*10d0*/  UISETP.NE.AND UP1, UPT, UR59, 0x1, UPT ;  /* 0x000000013b00788c */ /* 0x000fd4000bf25270 */
[----:B------:R-:W-:-:S04]  /*10e0*/  UISETP.EQ.OR UP0, UPT, UR4, URZ, !UP0 ;  /* 0x000000ff0400728c */ /* 0x000fc8000c702670 */
[----:B------:R-:W-:Y:S02]  /*10f0*/  USEL UR5, URZ, 0x1, !UP0 ;  /* 0x00000001ff057887 */ /* 0x000fe4000c000000 */
[----:B------:R-:W-:Y:S02]  /*1100*/  UISETP.NE.AND UP0, UPT, UR4, URZ, UPT ;  /* 0x000000ff0400728c */ /* 0x000fe4000bf05270 */
[----:B------:R-:W-:-:S04]  /*1110*/  USEL UR4, URZ, 0x2, UP1 ;  /* 0x00000002ff047887 */ /* 0x000fc80008800000 */
[----:B------:R-:W-:-:S04]  /*1120*/  USEL UR4, UR4, 0x2, UP0 ;  /* 0x0000000204047887 */ /* 0x000fc80008000000 */
[----:B------:R-:W-:-:S06]  /*1130*/  UIADD3 UR4, UPT, UPT, UR5, UR4, URZ ;  /* 0x0000000405047290 */ /* 0x000fcc000fffe0ff */
[----:B------:R-:W-:Y:S02]  /*1140*/  MOV R2, UR4 ;  /* 0x0000000400027c02 */ /* 0x000fe40008000f00 */
.L_x_17:
[----:B------:R-:W-:Y:S05]  /*1150*/  BRA.U !UP2, `(.L_x_18) ;  /* 0x000000010ad47547 */ /* 0x000fea000b800000 */
[----:B------:R-:W1:Y:S01]  /*1160*/  LDCU.128 UR12, c[0x0][0xb10] ;  /* 0x00016200ff0c77ac */ /* 0x000e620008000c00 */
[----:B------:R-:W2:Y:S01]  /*1170*/  LDCU UR6, c[0x0][0x370] ;  /* 0x00006e00ff0677ac */ /* 0x000ea20008000800 */
[----:B------:R-:W3:Y:S01]  /*1180*/  LDCU UR5, c[0x0][0x374] ;  /* 0x00006e80ff0577ac */ /* 0x000ee20008000800 */
[----:B------:R-:W4:Y:S01]  /*1190*/  LDCU UR26, c[0x0][0xb0c] ;  /* 0x00016180ff1a77ac */ /* 0x000f220008000800 */
[----:B------:R-:W4:Y:S01]  /*11a0*/  LDCU UR4, c[0x0][0xb20] ;  /* 0x00016400ff0477ac */ /* 0x000f220008000800 */
[----:B------:R-:W4:Y:S01]  /*11b0*/  LDCU.64 UR8, c[0x0][0xb28] ;  /* 0x00016500ff0877ac */ /* 0x000f220008000a00 */
[----:B-1----:R-:W-:Y:S02]  /*11c0*/  UISETP.NE.AND UP0, UPT, UR14, 0x1, UPT ;  /* 0x000000010e00788c */ /* 0x002fe4000bf05270 */
[----:B---3--:R-:W-:Y:S02]  /*11d0*/  UIMAD.WIDE.U32 UR10, UR5, UR15, URZ ;  /* 0x0000000f050a72a5 */ /* 0x008fe4000f8e00ff */
[----:B--2---:R-:W-:-:S02]  /*11e0*/  UIMAD.WIDE.U32 UR22, UR6, UR12, URZ ;  /* 0x0000000c061672a5 */ /* 0x004fc4000f8e00ff */
[----:B----4-:R-:W-:Y:S02]  /*11f0*/  UISETP.NE.AND UP1, UPT, UR26, 0x1, UPT ;  /* 0x000000011a00788c */ /* 0x010fe4000bf25270 */
[----:B------:R-:W-:Y:S01]  /*1200*/  UISETP.NE.AND UP2, UPT, UR21, 0x1, UPT ;  /* 0x000000011500788c */ /* 0x000fe2000bf45270 */
[----:B------:R-:W-:Y:S02]  /*1210*/  UMOV UR10, UR11 ;  /* 0x0000000b000a7c82 */ /* 0x000fe40008000000 */
[----:B------:R-:W-:Y:S01]  /*1220*/  UMOV UR22, UR23 ;  /* 0x0000001700167c82 */ /* 0x000fe20008000000 */
[----:B------:R-:W-:Y:S02]  /*1230*/  @UP0 USHF.R.U32.HI UR5, URZ, UR4, UR10 ;  /* 0x00000004ff050299 */ /* 0x000fe4000801160a */
[----:B------:R-:W-:Y:S02]  /*1240*/  UIMAD.WIDE.U32 UR24, UR20, UR15, URZ ;  /* 0x0000000f141872a5 */ /* 0x000fe4000f8e00ff */
[----:B------:R-:W-:-:S02]  /*1250*/  UIMAD.WIDE.U32 UR10, UR5, UR8, URZ ;  /* 0x00000008050a72a5 */ /* 0x000fc4000f8e00ff */
[----:B------:R-:W-:Y:S02]  /*1260*/  @UP1 USHF.R.U32.HI UR6, URZ, UR13, UR22 ;  /* 0x0000000dff061299 */ /* 0x000fe40008011616 */
[----:B------:R-:W-:Y:S02]  /*1270*/  UIMAD.WIDE.U32 UR18, UR16, UR12, URZ ;  /* 0x0000000c101272a5 */ /* 0x000fe4000f8e00ff */
[----:B------:R-:W-:Y:S01]  /*1280*/  UIMAD.WIDE.U32 UR22, UR6, UR8, URZ ;  /* 0x00000008061672a5 */ /* 0x000fe2000f8e00ff */
[----:B------:R-:W-:Y:S01]  /*1290*/  UMOV UR24, UR25 ;  /* 0x0000001900187c82 */ /* 0x000fe20008000000 */
[----:B------:R-:W-:Y:S01]  /*12a0*/  UMOV UR10, UR11 ;  /* 0x0000000b000a7c82 */ /* 0x000fe20008000000 */
[----:B------:R-:W-:Y:S02]  /*12b0*/  USHF.R.U32.HI UR24, URZ, UR4, UR24 ;  /* 0x00000004ff187299 */ /* 0x000fe40008011618 */
[----:B------:R-:W-:Y:S02]  /*12c0*/  @UP2 USHF.R.U32.HI UR5, URZ, UR9, UR10 ;  /* 0x00000009ff052299 */ /* 0x000fe4000801160a */
[----:B------:R-:W-:Y:S01]  /*12d0*/  UMOV UR7, UR23 ;  /* 0x0000001700077c82 */ /* 0x000fe20008000000 */
[----:B------:R-:W-:Y:S01]  /*12e0*/  UMOV UR18, UR19 ;  /* 0x0000001300127c82 */ /* 0x000fe20008000000 */
[----:B------:R-:W-:-:S02]  /*12f0*/  @UP2 USHF.R.U32.HI UR6, URZ, UR9, UR7 ;  /* 0x00000009ff062299 */ /* 0x000fc40008011607 */
[----:B------:R-:W-:Y:S02]  /*1300*/  USHF.R.U32.HI UR18, URZ, UR13, UR18 ;  /* 0x0000000dff127299 */ /* 0x000fe40008011612 */
[----:B------:R-:W-:Y:S02]  /*1310*/  USEL UR4, UR20, UR24, !UP0 ;  /* 0x0000001814047287 */ /* 0x000fe4000c000000 */
[----:B------:R-:W-:Y:S02]  /*1320*/  UIMAD UR7, UR5, UR21, URZ ;  /* 0x00000015050772a4 */ /* 0x000fe4000f8e02ff */
[----:B------:R-:W-:Y:S02]  /*1330*/  USEL UR5, UR16, UR18, !UP1 ;  /* 0x0000001210057287 */ /* 0x000fe4000c800000 */
[----:B------:R-:W-:Y:S02]  /*1340*/  UIMAD UR12, UR6, UR21, URZ ;  /* 0x00000015060c72a4 */ /* 0x000fe4000f8e02ff */
[----:B------:R-:W-:-:S02]  /*1350*/  UISETP.GE.AND UP0, UPT, UR4, UR7, UPT ;  /* 0x000000070400728c */ /* 0x000fc4000bf06270 */
[----:B------:R-:W-:Y:S02]  /*1360*/  UIMAD.WIDE.U32 UR10, UR4, UR8, URZ ;  /* 0x00000008040a72a5 */ /* 0x000fe4000f8e00ff */
[----:B------:R-:W-:Y:S02]  /*1370*/  UISETP.GE.OR UP0, UPT, UR5, UR12, UP0 ;  /* 0x0000000c0500728c */ /* 0x000fe40008706670 */
[----:B------:R-:W-:Y:S02]  /*1380*/  UIMAD.WIDE.U32 UR12, UR5, UR8, URZ ;  /* 0x00000008050c72a5 */ /* 0x000fe4000f8e00ff */
[----:B------:R-:W-:Y:S01]  /*1390*/  UIADD3 UR10, UPT, UPT, -UR4, URZ, URZ ;  /* 0x000000ff040a7290 */ /* 0x000fe2000fffe1ff */
[----:B------:R-:W-:Y:S01]  /*13a0*/  UMOV UR8, UR11 ;  /* 0x0000000b00087c82 */ /* 0x000fe20008000000 */
[----:B------:R-:W-:Y:S02]  /*13b0*/  UIADD3 UR11, UPT, UPT, -UR5, URZ, URZ ;  /* 0x000000ff050b7290 */ /* 0x000fe4000fffe1ff */
[----:B------:R-:W-:-:S03]  /*13c0*/  USHF.R.U32.HI UR8, URZ, UR9, UR8 ;  /* 0x00000009ff087299 */ /* 0x000fc60008011608 */
[----:B------:R-:W-:Y:S01]  /*13d0*/  @!UP0 UMOV UR7, UR13 ;  /* 0x0000000d00078c82 */ /* 0x000fe20008000000 */
[----:B------:R-:W-:Y:S02]  /*13e0*/  UIMAD UR20, UR14, UR10, UR20 ;  /* 0x0000000a0e1472a4 */ /* 0x000fe4000f8e0214 */
[----:B------:R-:W-:Y:S02]  /*13f0*/  USEL UR8, UR4, UR8, !UP2 ;  /* 0x0000000804087287 */ /* 0x000fe4000d000000 */
[----:B------:R-:W-:Y:S02]  /*1400*/  @!UP0 USHF.R.U32.HI UR7, URZ, UR9, UR7 ;  /* 0x00000009ff078299 */ /* 0x000fe40008011607 */
[----:B------:R-:W-:Y:S02]  /*1410*/  UIADD3 UR9, UPT, UPT, -UR8, URZ, URZ ;  /* 0x000000ff08097290 */ /* 0x000fe4000fffe1ff */
[----:B------:R-:W-:Y:S02]  /*1420*/  @!UP0 USEL UR7, UR5, UR7, !UP2 ;  /* 0x0000000705078287 */ /* 0x000fe4000d000000 */
[----:B------:R-:W-:-:S02]  /*1430*/  UIMAD UR9, UR21, UR9, UR4 ;  /* 0x00000009150972a4 */ /* 0x000fc4000f8e0204 */
[----:B------:R-:W-:Y:S02]  /*1440*/  @!UP0 UIADD3 UR8, UPT, UPT, UR8, -UR7, URZ ;  /* 0x8000000708088290 */ /* 0x000fe4000fffe0ff */
[----:B------:R-:W-:Y:S02]  /*1450*/  @!UP0 UIMAD UR6, UR9, UR6, UR7 ;  /* 0x00000006090682a4 */ /* 0x000fe4000f8e0207 */
[----:B------:R-:W-:Y:S02]  /*1460*/  @!UP0 UIMAD UR4, UR8, UR21, UR5 ;  /* 0x00000015080482a4 */ /* 0x000fe4000f8e0205 */
[----:B------:R-:W-:Y:S02]  /*1470*/  UIMAD UR16, UR26, UR11, UR16 ;  /* 0x0000000b1a1072a4 */ /* 0x000fe4000f8e0210 */
[----:B------:R-:W-:Y:S01]  /*1480*/  UIMAD UR20, UR4, UR14, UR20 ;  /* 0x0000000e041472a4 */ /* 0x000fe2000f8e0214 */
[----:B------:R-:W-:Y:S02]  /*1490*/  @!UP0 UMOV UR5, UR6 ;  /* 0x0000000600058c82 */ /* 0x000fe40008000000 */
[----:B------:R-:W-:-:S12]  /*14a0*/  UIMAD UR16, UR5, UR26, UR16 ;  /* 0x0000001a051072a4 */ /* 0x000fd8000f8e0210 */
.L_x_18:
[----:B------:R-:W-:Y:S02]  /*14b0*/  UISETP.NE.AND UP1, UPT, UR27, 0x1, UPT ;  /* 0x000000011b00788c */ /* 0x000fe4000bf25270 */
[----:B------:R-:W-:Y:S02]  /*14c0*/  UISETP.NE.AND UP0, UPT, UR17, 0x2, UPT ;  /* 0x000000021100788c */ /* 0x000fe4000bf05270 */
[----:B------:R-:W-:-:S05]  /*14d0*/  ULOP3.LUT UR28, UR28, 0x1000, URZ, 0xc0, !UPT ;  /* 0x000010001c1c7892 */ /* 0x000fca000f8ec0ff */
[----:B------:R-:W-:Y:S07]  /*14e0*/  BRA.U UP1, `(.L_x_19) ;  /* 0x0000000101447547 */ /* 0x000fee000b800000 */
[----:B------:R-:W1:Y:S01]  /*14f0*/  LDCU.128 UR8, c[0x0][0xb10] ;  /* 0x00016200ff0877ac */ /* 0x000e620008000c00 */
[----:B------:R-:W2:Y:S01]  /*1500*/  LDCU UR12, c[0x0][0xb0c] ;  /* 0x00016180ff0c77ac */ /* 0x000ea20008000800 */
[----:B------:R-:W3:Y:S01]  /*1510*/  LDCU UR13, c[0x0][0xb20] ;  /* 0x00016400ff0d77ac */ /* 0x000ee20008000800 */
[----:B-1----:R-:W-:Y:S02]  /*1520*/  UIMAD.WIDE.U32 UR6, UR16, UR8, URZ ;  /* 0x00000008100672a5 */ /* 0x002fe4000f8e00ff */
[----:B------:R-:W-:Y:S02]  /*1530*/  UIMAD.WIDE.U32 UR4, UR20, UR11, URZ ;  /* 0x0000000b140472a5 */ /* 0x000fe4000f8e00ff */
[----:B--2---:R-:W-:Y:S02]  /*1540*/  UISETP.NE.AND UP2, UPT, UR12, 0x1, UPT ;  /* 0x000000010c00788c */ /* 0x004fe4000bf45270 */
[----:B------:R-:W-:Y:S01]  /*1550*/  UISETP.NE.AND UP1, UPT, UR10, 0x1, UPT ;  /* 0x000000010a00788c */ /* 0x000fe2000bf25270 */
[----:B------:R-:W-:-:S02]  /*1560*/  UMOV UR6, UR7 ;  /* 0x0000000700067c82 */ /* 0x000fc40008000000 */
[----:B------:R-:W-:Y:S01]  /*1570*/  UMOV UR4, UR5 ;  /* 0x0000000500047c82 */ /* 0x000fe20008000000 */
[----:B------:R-:W-:Y:S02]  /*1580*/  USHF.R.U32.HI UR6, URZ, UR9, UR6 ;  /* 0x00000009ff067299 */ /* 0x000fe40008011606 */
[----:B---3--:R-:W-:Y:S02]  /*1590*/  USHF.R.U32.HI UR4, URZ, UR13, UR4 ;  /* 0x0000000dff047299 */ /* 0x008fe40008011604 */
[----:B------:R-:W-:Y:S02]  /*15a0*/  USEL UR5, UR16, UR6, !UP2 ;  /* 0x0000000610057287 */ /* 0x000fe4000d000000 */
[----:B------:R-:W-:-:S04]  /*15b0*/  USEL UR4, UR20, UR4, !UP1 ;  /* 0x0000000414047287 */ /* 0x000fc8000c800000 */
[----:B------:R-:W-:Y:S02]  /*15c0*/  UIADD3 UR6, UPT, UPT, UR5, -UR4, URZ ;  /* 0x8000000405067290 */ /* 0x000fe4000fffe0ff */
[----:B------:R-:W-:Y:S02]  /*15d0*/  UIADD3 UR4, UPT, UPT, -UR5, UR4, URZ ;  /* 0x0000000405047290 */ /* 0x000fe4000fffe1ff */
[----:B------:R-:W-:Y:S02]  /*15e0*/  UIMAD UR20, UR6, UR10, UR20 ;  /* 0x0000000a061472a4 */ /* 0x000fe4000f8e0214 */
[----:B------:R-:W-:-:S12]  /*15f0*/  UIMAD UR16, UR4, UR12, UR16 ;  /* 0x0000000c041072a4 */ /* 0x000fd8000f8e0210 */
.L_x_19:
[----:B------:R-:W-:Y:S05]  /*1600*/  BRA.U !UP5, `(.L_x_20) ;  /* 0x000000010d0c7547 */ /* 0x000fea000b800000 */
[----:B------:R-:W-:Y:S01]  /*1610*/  UCGABAR_WAIT ;  /* 0x0000000000007dc7 */ /* 0x000fe20008000000 */
[----:B------:R-:W-:Y:S01]  /*1620*/  CCTL.IVALL ;  /* 0x00000000ff00798f */ /* 0x000fe20002000000 */
[----:B------:R-:W-:Y:S05]  /*1630*/  BRA `(.L_x_21) ;  /* 0x0000000000047947 */ /* 0x000fea0003800000 */
.L_x_20:
[----:B------:R-:W-:Y:S06]  /*1640*/  BAR.SYNC.DEFER_BLOCKING 0x0 ;  /* 0x0000000000007b1d */ /* 0x000fec0000010000 */
.L_x_21:
[----:B------:R-:W-:Y:S05]  /*1650*/  BRA.U UP0, `(.L_x_22) ;  /* 0x0000001100b87547 */ /* 0x000fea000b800000 */
[----:B------:R-:W1:Y:S01]  /*1660*/  LDCU UR6, c[0x0][0x38c] ;  /* 0x00007180ff0677ac */ /* 0x000e620008000800 */
[----:B------:R-:W2:Y:S01]  /*1670*/  S2UR UR8, SR_CgaCtaId ;  /* 0x00000000000879c3 */ /* 0x000ea20000008800 */
[----:B------:R-:W-:Y:S01]  /*1680*/  PLOP3.LUT P1, PT, PT, PT, UP3, 0x80, 0x8 ;  /* 0x000000000008781c */ /* 0x000fe20003f2f038 */
[----:B------:R-:W-:Y:S01]  /*1690*/  IMAD.MOV.U32 R12, RZ, RZ, 0x1 ;  /* 0x00000001ff0c7424 */ /* 0x000fe200078e00ff */
[----:B------:R-:W-:Y:S01]  /*16a0*/  UMOV UR7, 0x400 ;  /* 0x0000040000077882 */ /* 0x000fe20000000000 */
[----:B------:R-:W-:Y:S01]  /*16b0*/  UISETP.NE.AND UP1, UPT, UR17, URZ, UPT ;  /* 0x000000ff1100728c */ /* 0x000fe2000bf25270 */
[----:B------:R-:W-:Y:S02]  /*16c0*/  ISETP.EQ.OR P2, PT, R0, RZ, P3 ;  /* 0x000000ff0000720c */ /* 0x000fe40001f42670 */
[----:B------:R-:W-:Y:S02]  /*16d0*/  CS2R R10, SRZ ;  /* 0x00000000000a7805 */ /* 0x000fe4000001ff00 */
[----:B------:R-:W-:Y:S01]  /*16e0*/  PLOP3.LUT P1, PT, P1, PT, PT, 0x8, 0x80 ;  /* 0x000000000080781c */ /* 0x000fe20000f2e170 */
[----:B------:R-:W-:Y:S01]  /*16f0*/  IMAD.MOV.U32 R9, RZ, RZ, RZ ;  /* 0x000000ffff097224 */ /* 0x000fe200078e00ff */
[----:B------:R-:W3:Y:S01]  /*1700*/  LDCU UR40, c[0x0][0x370] ;  /* 0x00006e00ff2877ac */ /* 0x000ee20008000800 */
[----:B------:R-:W-:Y:S01]  /*1710*/  IMAD.MOV.U32 R8, RZ, RZ, 0x1 ;  /* 0x00000001ff087424 */ /* 0x000fe200078e00ff */
[----:B------:R-:W4:Y:S01]  /*1720*/  LDCU.64 UR26, c[0x0][0x348] ;  /* 0x00006900ff1a77ac */ /* 0x000f220008000a00 */
[----:B-1----:R-:W-:-:S02]  /*1730*/  UIADD3 UR5, UPT, UPT, UR6, 0x7f, URZ ;  /* 0x0000007f06057890 */ /* 0x002fc4000fffe0ff */
[----:B------:R-:W-:Y:S02]  /*1740*/  USHF.R.U32.HI UR45, URZ, 0x7, UR28 ;  /* 0x00000007ff2d7899 */ /* 0x000fe4000801161c */
[----:B------:R-:W-:Y:S02]  /*1750*/  USHF.R.S32.HI UR4, URZ, 0x1f, UR5 ;  /* 0x0000001fff047899 */ /* 0x000fe40008011405 */
[----:B------:R-:W-:Y:S02]  /*1760*/  UIADD3 UR46, UPT, UPT, UR6, 0xfe, URZ ;  /* 0x000000fe062e7890 */ /* 0x000fe4000fffe0ff */
[----:B------:R-:W-:Y:S02]  /*1770*/  ULEA.HI UR4, UR4, UR5, URZ, 0x7 ;  /* 0x0000000504047291 */ /* 0x000fe4000f8f38ff */
[----:B--2---:R-:W-:Y:S02]  /*1780*/  ULEA UR7, UR8, UR7, 0x18 ;  /* 0x0000000708077291 */ /* 0x004fe4000f8ec0ff */
[----:B------:R-:W-:-:S02]  /*1790*/  USHF.R.S32.HI UR43, URZ, 0x7, UR4 ;  /* 0x00000007ff2b7899 */ /* 0x000fc40008011404 */
[----:B------:R-:W-:Y:S02]  /*17a0*/  UIADD3 UR4, UPT, UPT, UR6, -0x1, URZ ;  /* 0xffffffff06047890 */ /* 0x000fe4000fffe0ff */
[----:B------:R-:W-:Y:S02]  /*17b0*/  UISETP.LT.U32.AND UP0, UPT, UR43, 0x4, UPT ;  /* 0x000000042b00788c */ /* 0x000fe4000bf01070 */
[----:B------:R-:W-:Y:S02]  /*17c0*/  UISETP.GE.U32.AND UP2, UPT, UR4, -0xff, UPT ;  /* 0xffffff010400788c */ /* 0x000fe4000bf46070 */
[----:B------:R-:W-:Y:S01]  /*17d0*/  USEL UR41, UR43, 0x4, UP0 ;  /* 0x000000042b297887 */ /* 0x000fe20008000000 */
[----:B------:R-:W1:Y:S03]  /*17e0*/  LDCU UR39, c[0x0][0x374] ;  /* 0x00006e80ff2777ac */ /* 0x000e660008000800 */
[----:B------:R-:W-:-:S02]  /*17f0*/  UIADD3 UR21, UPT, UPT, UR41, -0x1, URZ ;  /* 0xffffffff29157890 */ /* 0x000fc4000fffe0ff */
[----:B------:R-:W-:-:S03]  /*1800*/  USEL UR24, UR48, 0x2, UP1 ;  /* 0x0000000230187887 */ /* 0x000fc60008800000 */
[----:B------:R-:W-:Y:S02]  /*1810*/  @UP2 UIADD3 UR21, UPT, UPT, UR41, URZ, URZ ;  /* 0x000000ff29152290 */ /* 0x000fe4000fffe0ff */
[----:B------:R-:W-:Y:S02]  /*1820*/  UIADD3 UR29, UPT, UPT, UR7, 0x6400, UR28 ;  /* 0x00006400071d7890 */ /* 0x000fe4000fffe01c */
[----:B------:R-:W-:Y:S02]  /*1830*/  UIADD3 UR44, UPT, UPT, UR43, -UR41, URZ ;  /* 0x800000292b2c7290 */ /* 0x000fe4000fffe0ff */
[----:B------:R-:W-:Y:S01]  /*1840*/  UIADD3 UR21, UPT, UPT, UR21, 0x1, URZ ;  /* 0x0000000115157890 */ /* 0x000fe2000fffe0ff */
[----:B---34-:R-:W-:-:S11]  /*1850*/  UMOV UR5, URZ ;  /* 0x000000ff00057c82 */ /* 0x018fd60008000000 */
.L_x_42:
[----:B------:R-:W2:Y:S02]  /*1860*/  S2UR UR4, SR_CgaCtaId ;  /* 0x00000000000479c3 */ /* 0x000ea40000008800 */
[----:B--2---:R-:W-:-:S09]  /*1870*/  UISETP.NE.AND UP0, UPT, UR4, URZ, UPT ;  /* 0x000000ff0400728c */ /* 0x004fd2000bf05270 */
[----:B-1----:R-:W-:Y:S05]  /*1880*/  BRA.U UP0, `(.L_x_23) ;  /* 0x0000000100287547 */ /* 0x002fea000b800000 */
[----:B------:R-:W-:Y:S02]  /*1890*/  LEA R0, R9, UR7, 0x3 ;  /* 0x0000000709007c11 */ /* 0x000fe4000f8e18ff */
[----:B------:R-:W-:-:S04]  /*18a0*/  SHF.L.U32 R3, R8, 0x1f, RZ ;  /* 0x0000001f08037819 */ /* 0x000fc800000006ff */
[----:B------:R-:W2:Y:S02]  /*18b0*/  SYNCS.PHASECHK.TRANS64.TRYWAIT P0, [R0+URZ+0x100], R3 ;  /* 0x00010003000075a7 */ /* 0x000ea400080011ff */
[----:B--2---:R-:W-:Y:S05]  /*18c0*/  @!P0 BRA `(.L_x_24) ;  /* 0x0000007c008c8947 */ /* 0x004fea0003800000 */
.L_x_132:
[----:B------:R3:W-:Y:S01]  /*18d0*/  SYNCS.ARRIVE.TRANS64.A1T0 RZ, [R0+URZ+0xf0], RZ ;  /* 0x0000f0ff00ff79a7 */ /* 0x0007e200081000ff */
[----:B------:R-:W-:-:S05]  /*18e0*/  VIADD R9, R9, 0x1 ;  /* 0x0000000109097836 */ /* 0x000fca0000000000 */
[----:B------:R-:W-:-:S04]  /*18f0*/  ISETP.NE.AND P0, PT, R9, 0x2, PT ;  /* 0x000000020900780c */ /* 0x000fc80003f05270 */
[----:B--2---:R-:W-:Y:S02]  /*1900*/  SEL R3, RZ, 0x1, P0 ;  /* 0x00000001ff037807 */ /* 0x004fe40000000000 */
[----:B------:R-:W-:Y:S02]  /*1910*/  SEL R9, R9, RZ, P0 ;  /* 0x000000ff09097207 */ /* 0x000fe40000000000 */
[----:B------:R-:W-:-:S07]  /*1920*/  LOP3.LUT R8, R8, R3, RZ, 0x3c, !PT ;  /* 0x0000000308087212 */ /* 0x000fce00078e3cff */
.L_x_23:
[----:B------:R-:W-:Y:S01]  /*1930*/  ULEA UR4, UR5, UR7, 0x3 ;  /* 0x0000000705047291 */ /* 0x000fe2000f8e18ff */
[----:B---3--:R-:W-:Y:S01]  /*1940*/  SHF.L.U32 R0, R12, 0x1f, RZ ;  /* 0x0000001f0c007819 */ /* 0x008fe200000006ff */
[----:B------:R-:W-:Y:S02]  /*1950*/  UISETP.GE.U32.AND UP0, UPT, UR46, 0xff, UPT ;  /* 0x000000ff2e00788c */ /* 0x000fe4000bf06070 */
[----:B------:R-:W-:Y:S02]  /*1960*/  USHF.L.U32 UR11, UR20, 0x8, URZ ;  /* 0x00000008140b7899 */ /* 0x000fe400080006ff */
[----:B------:R-:W-:Y:S01]  /*1970*/  ULEA UR35, UR16, UR45, 0x6 ;  /* 0x0000002d10237291 */ /* 0x000fe2000f8e30ff */
[----:B------:R-:W-:Y:S02]  /*1980*/  UMOV UR13, URZ ;  /* 0x000000ff000d7c82 */ /* 0x000fe40008000000 */
[----:B------:R2:W3:Y:S02]  /*1990*/  SYNCS.PHASECHK.TRANS64.TRYWAIT P0, [UR4+0x20], R0 ;  /* 0x00002000ff0075a7 */ /* 0x0004e40008001104 */
[----:B------:R-:W-:Y:S07]  /*19a0*/  BRA.U !UP0, `(.L_x_25) ;  /* 0x0000000108bc7547 */ /* 0x000fee000b800000 */
[----:B------:R-:W-:Y:S01]  /*19b0*/  UMOV UR6, URZ ;  /* 0x000000ff00067c82 */ /* 0x000fe20008000000 */
[----:B------:R-:W-:-:S05]  /*19c0*/  UMOV UR4, UR5 ;  /* 0x0000000500047c82 */ /* 0x000fca0008000000 */
.L_x_31:
[----:B------:R-:W-:Y:S01]  /*19d0*/  ULEA UR33, UR4, UR7, 0x3 ;  /* 0x0000000704217291 */ /* 0x000fe2000f8e18ff */
[----:B---3--:R-:W-:Y:S01]  /*19e0*/  @!P3 MOV R2, 0xa000 ;  /* 0x0000a0000002b802 */ /* 0x008fe20000000f00 */
[----:B-1-3--:R-:W-:Y:S10]  /*19f0*/  @P0 BRA `(.L_x_26) ;  /* 0x00000000000c0947 */ /* 0x00aff40003800000 */
[----:B------:R-:W-:-:S04]  /*1a00*/  SHF.L.U32 R3, R12, 0x1f, RZ ;  /* 0x0000001f0c037819 */ /* 0x000fc800000006ff */
[----:B------:R-:W3:Y:S02]  /*1a10*/  SYNCS.PHASECHK.TRANS64.TRYWAIT P0, [UR33+0x20], R3 ;  /* 0x00002003ff0075a7 */ /* 0x000ee40008001121 */
[----:B---3--:R-:W-:Y:S05]  /*1a20*/  @!P0 BRA `(.L_x_27) ;  /* 0x0000007c00488947 */ /* 0x008fea0003800000 */
.L_x_26:
[----:B------:R3:W-:Y:S01]  /*1a30*/  @!P3 SYNCS.ARRIVE.TRANS64 RZ, [UR33], R2 ;  /* 0x00000002ffffb9a7 */ /* 0x0007e20008000021 */
[----:B------:R-:W-:-:S04]  /*1a40*/  ULOP3.LUT UR5, UR24, 0x2, URZ, 0xfc, !UPT ;  /* 0x0000000218057892 */ /* 0x000fc8000f8efcff */
[----:B------:R-:W-:-:S09]  /*1a50*/  UISETP.NE.AND UP0, UPT, UR5, 0x2, UPT ;  /* 0x000000020500788c */ /* 0x000fd2000bf05270 */
[----:B------:R-:W-:Y:S05]  /*1a60*/  BRA.U UP0, `(.L_x_28) ;  /* 0x0000000100047547 */ /* 0x000fea000b800000 */
[----:B-1----:R-:W-:Y:S05]  /*1a70*/  BPT.TRAP 0x1 ;  /* 0x000000040000795c */ /* 0x002fea0000300000 */
.L_x_28:
[----:B------:R-:W-:Y:S04]  /*1a80*/  BSSY.RECONVERGENT B0, `(.L_x_29) ;  /* 0x0000003000007945 */ /* 0x000fe80003800200 */
[----:B------:R-:W-:Y:S05]  /*1a90*/  @P2 BRA `(.L_x_30) ;  /* 0x0000000000042947 */ /* 0x000fea0003800000 */
[----:B-1----:R-:W-:Y:S05]  /*1aa0*/  BPT.TRAP 0x1 ;  /* 0x000000040000795c */ /* 0x002fea0000300000 */
.L_x_30:
[----:B-1----:R-:W-:Y:S05]  /*1ab0*/  BSYNC.RECONVERGENT B0 ;  /* 0x0000000000007941 */ /* 0x002fea0003800200 */
.L_x_29:
[----:B------:R-:W-:Y:S02]  /*1ac0*/  UIADD3 UR5, UPT, UPT, UR4, 0x1, URZ ;  /* 0x0000000104057890 */ /* 0x000fe4000fffe0ff */
[----:B------:R-:W-:Y:S02]  /*1ad0*/  ULEA UR32, UR4, UR28, 0xd ;  /* 0x0000001c04207291 */ /* 0x000fe4000f8e68ff */
[----:B------:R-:W-:Y:S02]  /*1ae0*/  UISETP.NE.AND UP0, UPT, UR5, 0x4, UPT ;  /* 0x000000040500788c */ /* 0x000fe4000bf05270 */
[----:B------:R-:W-:Y:S02]  /*1af0*/  UIADD3 UR16, UP1, UPT, UR26, 0x80, URZ ;  /* 0x000000801a107890 */ /* 0x000fe4000ff3e0ff */
[----:B------:R-:W-:Y:S02]  /*1b00*/  USEL UR9, URZ, 0x1, UP0 ;  /* 0x00000001ff097887 */ /* 0x000fe40008000000 */
[----:B------:R-:W-:-:S02]  /*1b10*/  USEL UR5, UR5, URZ, UP0 ;  /* 0x000000ff05057287 */ /* 0x000fc40008000000 */
[----:B------:R-:W-:Y:S02]  /*1b20*/  UIADD3 UR14, UP0, UPT, UR26, 0x180, URZ ;  /* 0x000001801a0e7890 */ /* 0x000fe4000ff1e0ff */
[----:B------:R-:W-:Y:S01]  /*1b30*/  ULEA UR8, UR5, UR7, 0x3 ;  /* 0x0000000705087291 */ /* 0x000fe2000f8e18ff */
[----:B------:R-:W-:Y:S01]  /*1b40*/  LOP3.LUT R12, R12, UR9, RZ, 0x3c, !PT ;  /* 0x000000090c0c7c12 */ /* 0x000fe2000f8e3cff */
[----:B------:R-:W-:Y:S02]  /*1b50*/  USHF.L.U32 UR34, UR6, 0x7, URZ ;  /* 0x0000000706227899 */ /* 0x000fe400080006ff */
[----:B------:R-:W-:Y:S01]  /*1b60*/  UIADD3.X UR17, UPT, UPT, URZ, UR27, URZ, UP1, !UPT ;  /* 0x0000001bff117290 */ /* 0x000fe20008ffe4ff */
[----:B--2---:R-:W-:Y:S01]  /*1b70*/  SHF.L.U32 R0, R12, 0x1f, RZ ;  /* 0x0000001f0c007819 */ /* 0x004fe200000006ff */
[----:B------:R-:W-:Y:S02]  /*1b80*/  UIADD3 UR32, UPT, UPT, UR7, 0x6400, UR32 ;  /* 0x0000640007207890 */ /* 0x000fe4000fffe020 */
[----:B------:R-:W-:Y:S01]  /*1b90*/  UIADD3.X UR15, UPT, UPT, URZ, UR27, URZ, UP0, !UPT ;  /* 0x0000001bff0f7290 */ /* 0x000fe200087fe4ff */
[----:B------:R4:W1:Y:S01]  /*1ba0*/  SYNCS.PHASECHK.TRANS64.TRYWAIT P0, [UR8+0x20], R0 ;  /* 0x00002000ff0075a7 */ /* 0x0008620008001108 */
[----:B------:R-:W-:Y:S01]  /*1bb0*/  ULEA UR8, UR4, UR7, 0xf ;  /* 0x0000000704087291 */ /* 0x000fe2000f8e78ff */
[----:B------:R-:W-:Y:S01]  /*1bc0*/  UMOV UR13, 0x30000 ;  /* 0x00030000000d7882 */ /* 0x000fe20000000000 */
[----:B------:R-:W-:-:S02]  /*1bd0*/  UMOV UR18, 0x0 ;  /* 0x0000000000127882 */ /* 0x000fc40000000000 */
[----:B------:R-:W-:Y:S01]  /*1be0*/  UIADD3 UR8, UPT, UPT, UR8, 0xe400, URZ ;  /* 0x0000e40008087890 */ /* 0x000fe2000fffe0ff */
[----:B------:R-:W-:Y:S01]  /*1bf0*/  UMOV UR19, 0x10000000 ;  /* 0x1000000000137882 */ /* 0x000fe20000000000 */
[----:B------:R-:W-:Y:S01]  /*1c00*/  UMOV UR12, UR36 ;  /* 0x00000024000c7c82 */ /* 0x000fe20008000000 */
[----:B------:R-:W-:Y:S01]  /*1c10*/  UMOV UR9, UR33 ;  /* 0x0000002100097c82 */ /* 0x000fe20008000000 */
[----:B------:R-:W-:Y:S01]  /*1c20*/  UMOV UR10, UR34 ;  /* 0x00000022000a7c82 */ /* 0x000fe20008000000 */
[----:B------:R2:W-:Y:S01]  /*1c30*/  UTMALDG.3D.MULTICAST [UR32], [UR16], UR13, desc[UR18] ;  /* 0x00001220100073b4 */ /* 0x0005e2000801180d */
[----:B------:R-:W-:Y:S01]  /*1c40*/  UIADD3 UR6, UPT, UPT, UR6, 0x1, URZ ;  /* 0x0000000106067890 */ /* 0x000fe2000fffe0ff */
[----:B------:R-:W-:-:S03]  /*1c50*/  UMOV UR4, UR5 ;  /* 0x0000000500047c82 */ /* 0x000fc60008000000 */
[----:B------:R-:W-:Y:S01]  /*1c60*/  UISETP.NE.AND UP0, UPT, UR6, UR21, UPT ;  /* 0x000000150600728c */ /* 0x000fe2000bf05270 */
[----:B------:R4:W-:Y:S01]  /*1c70*/  UTMALDG.3D [UR8], [UR14], desc[UR18] ;  /* 0x000012080e0075b4 */ /* 0x0009e20008011000 */
[----:B--2---:R-:W-:-:S07]  /*1c80*/  UMOV UR13, UR21 ;  /* 0x00000015000d7c82 */ /* 0x004fce0008000000 */
[----:B----4-:R-:W-:Y:S05]  /*1c90*/  BRA.U UP0, `(.L_x_31) ;  /* 0xfffffffd004c7547 */ /* 0x010fea000b83ffff */
.L_x_25:
[----:B------:R-:W-:Y:S01]  /*1ca0*/  ULEA UR4, UR5, UR7, 0x3 ;  /* 0x0000000705047291 */ /* 0x000fe2000f8e18ff */
[----:B--2---:R-:W-:Y:S01]  /*1cb0*/  SHF.L.U32 R0, R12, 0x1f, RZ ;  /* 0x0000001f0c007819 */ /* 0x004fe200000006ff */
[----:B------:R-:W-:Y:S01]  /*1cc0*/  @!P1 SYNCS.ARRIVE.TRANS64.A1T0 RZ, [UR7+0x88], RZ ;  /* 0x000088ffffff99a7 */ /* 0x000fe20008100007 */
[----:B------:R-:W-:-:S06]  /*1cd0*/  UISETP.GT.AND UP0, UPT, UR43, UR41, UPT ;  /* 0x000000292b00728c */ /* 0x000fcc000bf04270 */
[----:B-1-3--:R1:W2:Y:S03]  /*1ce0*/  SYNCS.PHASECHK.TRANS64.TRYWAIT P0, [UR4+0x20], R0 ;  /* 0x00002000ff0075a7 */ /* 0x00a2a60008001104 */
[----:B------:R-:W-:Y:S05]  /*1cf0*/  BRA.U !UP0, `(.L_x_32) ;  /* 0x0000000108bc7547 */ /* 0x000fea000b800000 */
[----:B------:R-:W-:Y:S01]  /*1d00*/  UIADD3 UR25, UPT, UPT, UR44, UR13, URZ ;  /* 0x0000000d2c197290 */ /* 0x000fe2000fffe0ff */
[----:B------:R-:W-:-:S11]  /*1d10*/  UMOV UR4, UR5 ;  /* 0x0000000500047c82 */ /* 0x000fd60008000000 */
.L_x_38:
[----:B------:R-:W-:Y:S01]  /*1d20*/  ULEA UR17, UR4, UR7, 0x3 ;  /* 0x0000000704117291 */ /* 0x000fe2000f8e18ff */
[----:B--2---:R-:W-:Y:S01]  /*1d30*/  @!P3 MOV R2, 0xa000 ;  /* 0x0000a0000002b802 */ /* 0x004fe20000000f00 */
[----:B--2-4-:R-:W-:Y:S10]  /*1d40*/  @P0 BRA `(.L_x_33) ;  /* 0x00000000000c0947 */ /* 0x014ff40003800000 */
[----:B------:R-:W-:-:S04]  /*1d50*/  SHF.L.U32 R3, R12, 0x1f, RZ ;  /* 0x0000001f0c037819 */ /* 0x000fc800000006ff */
[----:B------:R-:W2:Y:S02]  /*1d60*/  SYNCS.PHASECHK.TRANS64.TRYWAIT P0, [UR17+0x20], R3 ;  /* 0x00002003ff0075a7 */ /* 0x000ea40008001111 */
[----:B--2---:R-:W-:Y:S05]  /*1d70*/  @!P0 BRA `(.L_x_34) ;  /* 0x00000078008c8947 */ /* 0x004fea0003800000 */
.L_x_33:
[----:B------:R2:W-:Y:S01]  /*1d80*/  @!P3 SYNCS.ARRIVE.TRANS64 RZ, [UR17], R2 ;  /* 0x00000002ffffb9a7 */ /* 0x0005e20008000011 */
[----:B------:R-:W-:-:S04]  /*1d90*/  ULOP3.LUT UR5, UR24, 0x2, URZ, 0xfc, !UPT ;  /* 0x0000000218057892 */ /* 0x000fc8000f8efcff */
[----:B------:R-:W-:-:S09]  /*1da0*/  UISETP.NE.AND UP0, UPT, UR5, 0x2, UPT ;  /* 0x000000020500788c */ /* 0x000fd2000bf05270 */
[----:B------:R-:W-:Y:S05]  /*1db0*/  BRA.U UP0, `(.L_x_35) ;  /* 0x0000000100047547 */ /* 0x000fea000b800000 */
[----:B------:R-:W-:Y:S05]  /*1dc0*/  BPT.TRAP 0x1 ;  /* 0x000000040000795c */ /* 0x000fea0000300000 */
.L_x_35:
[----:B------:R-:W-:Y:S04]  /*1dd0*/  BSSY.RECONVERGENT B0, `(.L_x_36) ;  /* 0x0000003000007945 */ /* 0x000fe80003800200 */
[----:B------:R-:W-:Y:S05]  /*1de0*/  @P2 BRA `(.L_x_37) ;  /* 0x0000000000042947 */ /* 0x000fea0003800000 */
[----:B------:R-:W-:Y:S05]  /*1df0*/  BPT.TRAP 0x1 ;  /* 0x000000040000795c */ /* 0x000fea0000300000 */
.L_x_37:
[----:B------:R-:W-:Y:S05]  /*1e00*/  BSYNC.RECONVERGENT B0 ;  /* 0x0000000000007941 */ /* 0x000fea0003800200 */
.L_x_36:
[----:B------:R-:W-:Y:S02]  /*1e10*/  UIADD3 UR5, UPT, UPT, UR4, 0x1, URZ ;  /* 0x0000000104057890 */ /* 0x000fe4000fffe0ff */
[----:B------:R-:W-:Y:S02]  /*1e20*/  UIADD3 UR14, UP1, UPT, UR26, 0x80, URZ ;  /* 0x000000801a0e7890 */ /* 0x000fe4000ff3e0ff */
[----:B------:R-:W-:Y:S02]  /*1e30*/  UISETP.NE.AND UP0, UPT, UR5, 0x4, UPT ;  /* 0x000000040500788c */ /* 0x000fe4000bf05270 */
[----:B------:R-:W-:Y:S02]  /*1e40*/  USHF.L.U32 UR18, UR13, 0x7, URZ ;  /* 0x000000070d127899 */ /* 0x000fe400080006ff */
[----:B------:R-:W-:Y:S02]  /*1e50*/  USEL UR8, URZ, 0x1, UP0 ;  /* 0x00000001ff087887 */ /* 0x000fe40008000000 */
[----:B------:R-:W-:-:S02]  /*1e60*/  USEL UR5, UR5, URZ, UP0 ;  /* 0x000000ff05057287 */ /* 0x000fc40008000000 */
[----:B------:R-:W-:Y:S02]  /*1e70*/  UIADD3 UR22, UP0, UPT, UR26, 0x180, URZ ;  /* 0x000001801a167890 */ /* 0x000fe4000ff1e0ff */
[----:B------:R-:W-:Y:S01]  /*1e80*/  LOP3.LUT R12, R12, UR8, RZ, 0x3c, !PT ;  /* 0x000000080c0c7c12 */ /* 0x000fe2000f8e3cff */
[----:B------:R-:W-:Y:S02]  /*1e90*/  ULEA UR6, UR5, UR7, 0x3 ;  /* 0x0000000705067291 */ /* 0x000fe4000f8e18ff */
[----:B------:R-:W-:Y:S01]  /*1ea0*/  ULEA UR8, UR4, UR7, 0xf ;  /* 0x0000000704087291 */ /* 0x000fe2000f8e78ff */
[----:B-1----:R-:W-:Y:S01]  /*1eb0*/  SHF.L.U32 R0, R12, 0x1f, RZ ;  /* 0x0000001f0c007819 */ /* 0x002fe200000006ff */
[----:B------:R-:W-:Y:S02]  /*1ec0*/  ULEA UR16, UR4, UR29, 0xd ;  /* 0x0000001d04107291 */ /* 0x000fe4000f8e68ff */
[----:B------:R-:W-:Y:S02]  /*1ed0*/  UIADD3.X UR15, UPT, UPT, URZ, UR27, URZ, UP1, !UPT ;  /* 0x0000001bff0f7290 */ /* 0x000fe40008ffe4ff */
[----:B------:R-:W-:Y:S01]  /*1ee0*/  UIADD3 UR8, UPT, UPT, UR8, 0xe400, URZ ;  /* 0x0000e40008087890 */ /* 0x000fe2000fffe0ff */
[----:B------:R3:W4:Y:S01]  /*1ef0*/  SYNCS.PHASECHK.TRANS64.TRYWAIT P0, [UR6+0x20], R0 ;  /* 0x00002000ff0075a7 */ /* 0x0007220008001106 */
[----:B------:R-:W-:Y:S01]  /*1f00*/  UIADD3.X UR23, UPT, UPT, URZ, UR27, URZ, UP0, !UPT ;  /* 0x0000001bff177290 */ /* 0x000fe200087fe4ff */
[----:B------:R-:W-:Y:S01]  /*1f10*/  UMOV UR6, 0x30000 ;  /* 0x0003000000067882 */ /* 0x000fe20000000000 */
[----:B------:R-:W-:Y:S01]  /*1f20*/  UMOV UR30, 0x0 ;  /* 0x00000000001e7882 */ /* 0x000fe20000000000 */
[----:B------:R-:W-:Y:S01]  /*1f30*/  UMOV UR31, 0x10000000 ;  /* 0x10000000001f7882 */ /* 0x000fe20000000000 */
[----:B------:R-:W-:Y:S01]  /*1f40*/  UMOV UR19, UR35 ;  /* 0x0000002300137c82 */ /* 0x000fe20008000000 */
[----:B------:R-:W-:Y:S01]  /*1f50*/  UMOV UR20, UR36 ;  /* 0x0000002400147c82 */ /* 0x000fe20008000000 */
[----:B------:R-:W-:Y:S01]  /*1f60*/  UMOV UR12, UR36 ;  /* 0x00000024000c7c82 */ /* 0x000fe20008000000 */
[----:B------:R-:W-:Y:S01]  /*1f70*/  UMOV UR9, UR17 ;  /* 0x0000001100097c82 */ /* 0x000fe20008000000 */
[----:B------:R-:W-:Y:S01]  /*1f80*/  UMOV UR10, UR18 ;  /* 0x00000012000a7c82 */ /* 0x000fe20008000000 */
[----:B------:R3:W-:Y:S01]  /*1f90*/  UTMALDG.3D.MULTICAST [UR16], [UR14], UR6, desc[UR30] ;  /* 0x00001e100e0073b4 */ /* 0x0007e20008011806 */
[----:B------:R-:W-:Y:S01]  /*1fa0*/  UIADD3 UR13, UPT, UPT, UR13, 0x1, URZ ;  /* 0x000000010d0d7890 */ /* 0x000fe2000fffe0ff */
[----:B------:R-:W-:-:S03]  /*1fb0*/  UMOV UR4, UR5 ;  /* 0x0000000500047c82 */ /* 0x000fc60008000000 */
[----:B------:R-:W-:Y:S01]  /*1fc0*/  UISETP.NE.AND UP0, UPT, UR13, UR25, UPT ;  /* 0x000000190d00728c */ /* 0x000fe2000bf05270 */
[----:B------:R3:W-:Y:S08]  /*1fd0*/  UTMALDG.3D [UR8], [UR22], desc[UR30] ;  /* 0x00001e08160075b4 */ /* 0x0007f00008011000 */
[----:B---3--:R-:W-:Y:S05]  /*1fe0*/  BRA.U UP0, `(.L_x_38) ;  /* 0xfffffffd004c7547 */ /* 0x008fea000b83ffff */
.L_x_32:
[C---:B------:R-:W-:Y:S01]  /*1ff0*/  LEA R3, R11.reuse, UR7, 0x3 ;  /* 0x000000070b037c11 */ /* 0x040fe2000f8e18ff */
[----:B------:R-:W-:Y:S01]  /*2000*/  NOP ;  /* 0x0000000000007918 */ /* 0x000fe20000000000 */
[----:B-1----:R-:W-:Y:S02]  /*2010*/  SHF.L.U32 R0, R10, 0x1f, RZ ;  /* 0x0000001f0a007819 */ /* 0x002fe400000006ff */
[----:B------:R-:W-:Y:S02]  /*2020*/  LEA R5, R11, UR7, 0x4 ;  /* 0x000000070b057c11 */ /* 0x000fe4000f8e20ff */
[----:B--2-4-:R-:W1:Y:S02]  /*2030*/  SYNCS.PHASECHK.TRANS64.TRYWAIT P0, [R3+URZ+0x90], R0 ;  /* 0x00009000030075a7 */ /* 0x014e6400080011ff */
[----:B-1----:R-:W-:Y:S05]  /*2040*/  @!P0 BRA `(.L_x_39) ;  /* 0x0000007400f08947 */ /* 0x002fea0003800000 */
.L_x_135:
[----:B------:R-:W2:Y:S01]  /*2050*/  LDS.128 R4, [R5+0x120] ;  /* 0x0001200005047984 */ /* 0x000ea20000000c00 */
[----:B------:R-:W-:Y:S01]  /*2060*/  UISETP.GE.AND UP0, UPT, UR42, 0x1, UPT ;  /* 0x000000012a00788c */ /* 0x000fe2000bf06270 */
[----:B------:R-:W-:Y:S01]  /*2070*/  @!PT LDS RZ, [RZ] ;  /* 0x00000000fffff984 */ /* 0x000fe20000000800 */
[----:B------:R-:W-:Y:S01]  /*2080*/  @!PT LDS RZ, [RZ] ;  /* 0x00000000fffff984 */ /* 0x000fe20000000800 */
[----:B------:R-:W-:Y:S01]  /*2090*/  @!PT LDS RZ, [RZ] ;  /* 0x00000000fffff984 */ /* 0x000fe20000000800 */
[----:B------:R-:W-:Y:S01]  /*20a0*/  @!PT LDS RZ, [RZ] ;  /* 0x00000000fffff984 */ /* 0x000fe20000000800 */
[----:B------:R3:W-:Y:S06]  /*20b0*/  MEMBAR.ALL.CTA ;  /* 0x0000000000007992 */ /* 0x0007ec0000008000 */
[----:B---3--:R-:W3:Y:S01]  /*20c0*/  FENCE.VIEW.ASYNC.S ;  /* 0x00000000000073c6 */ /* 0x008ee20000000000 */
[----:B--2---:R-:W-:-:S13]  /*20d0*/  LOP3.LUT P0, RZ, R6, 0x1, RZ, 0xc0, !PT ;  /* 0x0000000106ff7812 */ /* 0x004fda000780c0ff */
[----:B---3--:R-:W-:Y:S01]  /*20e0*/  VOTEU.ANY UP1, P0 ;  /* 0x0000000000ff7886 */ /* 0x008fe20000020100 */
[----:B------:R-:W-:-:S13]  /*20f0*/  PLOP3.LUT P0, PT, PT, PT, UP1, 0x80, 0x8 ;  /* 0x000000000008781c */ /* 0x000fda0003f0f018 */
[----:B-1----:R-:W-:Y:S02]  /*2100*/  @P0 LOP3.LUT R0, R5, 0xffff, RZ, 0xc0, !PT ;  /* 0x0000ffff05000812 */ /* 0x002fe400078ec0ff */
[----:B------:R-:W-:Y:S02]  /*2110*/  @P0 MOV R2, R4 ;  /* 0x0000000400020202 */ /* 0x000fe40000000f00 */
[----:B------:R-:W-:Y:S01]  /*2120*/  @P0 R2UR UR6, R0 ;  /* 0x00000000000602ca */ /* 0x000fe200000e0000 */
[----:B------:R-:W-:Y:S01]  /*2130*/  VIADD R0, R3, 0xa0 ;  /* 0x000000a003007836 */ /* 0x000fe20000000000 */
[----:B------:R-:W-:Y:S02]  /*2140*/  @P0 SHF.R.U32.HI R4, RZ, 0x10, R5 ;  /* 0x00000010ff040819 */ /* 0x000fe40000011605 */
[----:B------:R-:W-:Y:S02]  /*2150*/  @P0 R2UR UR8, R2 ;  /* 0x00000000020802ca */ /* 0x000fe400000e0000 */
[----:B------:R-:W-:-:S02]  /*2160*/  PRMT R0, RZ, 0x654, R0 ;  /* 0x00000654ff007816 */ /* 0x000fc40000000000 */
[----:B------:R-:W-:Y:S02]  /*2170*/  @P0 R2UR UR4, R4 ;  /* 0x00000000040402ca */ /* 0x000fe400000e0000 */
[----:B------:R1:W-:Y:S03]  /*2180*/  SYNCS.ARRIVE.TRANS64.RED.A1T0 RZ, [R0+URZ], RZ ;  /* 0x000000ff00ff79a7 */ /* 0x0003e600081004ff */
[----:B------:R-:W-:-:S04]  /*2190*/  @UP1 UMOV UR37, UR6 ;  /* 0x0000000600251c82 */ /* 0x000fc80008000000 */
[----:B------:R-:W-:-:S04]  /*21a0*/  @UP1 UMOV UR38, UR8 ;  /* 0x0000000800261c82 */ /* 0x000fc80008000000 */
[----:B------:R-:W-:Y:S01]  /*21b0*/  @UP1 UMOV UR36, UR4 ;  /* 0x0000000400241c82 */ /* 0x000fe20008000000 */
[----:B------:R-:W-:Y:S05]  /*21c0*/  BRA.U !UP0, `(.L_x_40) ;  /* 0x0000000108d47547 */ /* 0x000fea000b800000 */
[----:B------:R-:W2:Y:S01]  /*21d0*/  LDCU.128 UR12, c[0x0][0xb10] ;  /* 0x00016200ff0c77ac */ /* 0x000ea20008000c00 */
[----:B------:R-:W3:Y:S01]  /*21e0*/  LDCU UR25, c[0x0][0xb20] ;  /* 0x00016400ff1977ac */ /* 0x000ee20008000800 */
[----:B------:R-:W4:Y:S01]  /*21f0*/  LDCU UR20, c[0x0][0xb0c] ;  /* 0x00016180ff1477ac */ /* 0x000f220008000800 */
[----:B------:R-:W1:Y:S01]  /*2200*/  LDCU.64 UR10, c[0x0][0xb28] ;  /* 0x00016500ff0a77ac */ /* 0x000e620008000a00 */
[----:B------:R-:W-:Y:S02]  /*2210*/  UISETP.NE.AND UP3, UPT, UR42, 0x1, UPT ;  /* 0x000000012a00788c */ /* 0x000fe4000bf65270 */
[----:B--2---:R-:W-:Y:S02]  /*2220*/  UIMAD.WIDE.U32 UR16, UR39, UR15, URZ ;  /* 0x0000000f271072a5 */ /* 0x004fe4000f8e00ff */
[----:B------:R-:W-:Y:S02]  /*2230*/  UIMAD.WIDE.U32 UR8, UR40, UR12, URZ ;  /* 0x0000000c280872a5 */ /* 0x000fe4000f8e00ff */
[----:B------:R-:W-:-:S02]  /*2240*/  UISETP.NE.AND UP0, UPT, UR14, 0x1, UPT ;  /* 0x000000010e00788c */ /* 0x000fc4000bf05270 */
[----:B------:R-:W-:Y:S01]  /*2250*/  UIMAD.WIDE.U32 UR22, UR37, UR15, URZ ;  /* 0x0000000f251672a5 */ /* 0x000fe2000f8e00ff */
[----:B------:R-:W-:Y:S02]  /*2260*/  UMOV UR16, UR17 ;  /* 0x0000001100107c82 */ /* 0x000fe40008000000 */
[----:B------:R-:W-:Y:S01]  /*2270*/  UMOV UR8, UR9 ;  /* 0x0000000900087c82 */ /* 0x000fe20008000000 */
[----:B---3--:R-:W-:Y:S02]  /*2280*/  USHF.R.U32.HI UR16, URZ, UR25, UR16 ;  /* 0x00000019ff107299 */ /* 0x008fe40008011610 */
[----:B----4-:R-:W-:Y:S02]  /*2290*/  UISETP.NE.AND UP2, UPT, UR20, 0x1, UPT ;  /* 0x000000011400788c */ /* 0x010fe4000bf45270 */
[----:B------:R-:W-:Y:S02]  /*22a0*/  USHF.R.U32.HI UR8, URZ, UR13, UR8 ;  /* 0x0000000dff087299 */ /* 0x000fe40008011608 */
[----:B------:R-:W-:-:S02]  /*22b0*/  USEL UR6, UR39, UR16, !UP0 ;  /* 0x0000001027067287 */ /* 0x000fc4000c000000 */
[----:B------:R-:W-:Y:S02]  /*22c0*/  USEL UR8, UR40, UR8, !UP2 ;  /* 0x0000000828087287 */ /* 0x000fe4000d000000 */
[----:B-1----:R-:W-:Y:S01]  /*22d0*/  UIMAD.WIDE.U32 UR16, UR6, UR10, URZ ;  /* 0x0000000a061072a5 */ /* 0x002fe2000f8e00ff */
[----:B------:R-:W-:Y:S01]  /*22e0*/  UMOV UR4, UR23 ;  /* 0x0000001700047c82 */ /* 0x000fe20008000000 */
[----:B------:R-:W-:Y:S02]  /*22f0*/  UIMAD.WIDE.U32 UR18, UR38, UR12, URZ ;  /* 0x0000000c261272a5 */ /* 0x000fe4000f8e00ff */
[----:B------:R-:W-:-:S03]  /*2300*/  UIMAD.WIDE.U32 UR22, UR8, UR10, URZ ;  /* 0x0000000a081672a5 */ /* 0x000fc6000f8e00ff */
[----:B------:R-:W-:Y:S01]  /*2310*/  UMOV UR16, UR17 ;  /* 0x0000001100107c82 */ /* 0x000fe20008000000 */
[----:B------:R-:W-:Y:S02]  /*2320*/  USHF.R.U32.HI UR4, URZ, UR25, UR4 ;  /* 0x00000019ff047299 */ /* 0x000fe40008011604 */
[----:B------:R-:W-:Y:S01]  /*2330*/  @UP3 USHF.R.U32.HI UR6, URZ, UR11, UR16 ;  /* 0x0000000bff063299 */ /* 0x000fe20008011610 */
[----:B------:R-:W-:Y:S01]  /*2340*/  UMOV UR18, UR19 ;  /* 0x0000001300127c82 */ /* 0x000fe20008000000 */
[----:B------:R-:W-:Y:S01]  /*2350*/  UMOV UR22, UR23 ;  /* 0x0000001700167c82 */ /* 0x000fe20008000000 */
[----:B------:R-:W-:Y:S02]  /*2360*/  USHF.R.U32.HI UR13, URZ, UR13, UR18 ;  /* 0x0000000dff0d7299 */ /* 0x000fe40008011612 */
[----:B------:R-:W-:Y:S02]  /*2370*/  USEL UR4, UR37, UR4, !UP0 ;  /* 0x0000000425047287 */ /* 0x000fe4000c000000 */
[----:B------:R-:W-:-:S02]  /*2380*/  @UP3 USHF.R.U32.HI UR8, URZ, UR11, UR22 ;  /* 0x0000000bff083299 */ /* 0x000fc40008011616 */
[----:B------:R-:W-:Y:S02]  /*2390*/  UIMAD UR9, UR42, UR6, URZ ;  /* 0x000000062a0972a4 */ /* 0x000fe4000f8e02ff */
[----:B------:R-:W-:Y:S02]  /*23a0*/  USEL UR6, UR38, UR13, !UP2 ;  /* 0x0000000d26067287 */ /* 0x000fe4000d000000 */
[----:B------:R-:W-:Y:S02]  /*23b0*/  UIMAD UR12, UR42, UR8, URZ ;  /* 0x000000082a0c72a4 */ /* 0x000fe4000f8e02ff */
[----:B------:R-:W-:Y:S02]  /*23c0*/  UISETP.GE.AND UP0, UPT, UR4, UR9, UPT ;  /* 0x000000090400728c */ /* 0x000fe4000bf06270 */
[----:B------:R-:W-:Y:S02]  /*23d0*/  UIMAD.WIDE.U32 UR16, UR4, UR10, URZ ;  /* 0x0000000a041072a5 */ /* 0x000fe4000f8e00ff */
[----:B------:R-:W-:-:S02]  /*23e0*/  UISETP.GE.OR UP0, UPT, UR6, UR12, UP0 ;  /* 0x0000000c0600728c */ /* 0x000fc40008706670 */
        /* <DEDUP_REMOVED lines=19> */
.L_x_40:
[----:B------:R-:W2:Y:S02]  /*2520*/  LDCU UR4, c[0x0][0xb30] ;  /* 0x00016600ff0477ac */ /* 0x000ea40008000800 */
[----:B--2---:R-:W-:-:S09]  /*2530*/  UISETP.NE.AND UP0, UPT, UR4, 0x1, UPT ;  /* 0x000000010400788c */ /* 0x004fd2000bf05270 */
[----:B------:R-:W-:Y:S05]  /*2540*/  BRA.U UP0, `(.L_x_41) ;  /* 0x0000000100447547 */ /* 0x000fea000b800000 */
[----:B------:R-:W2:Y:S01]  /*2550*/  LDCU.128 UR12, c[0x0][0xb10] ;  /* 0x00016200ff0c77ac */ /* 0x000ea20008000c00 */
[----:B------:R-:W3:Y:S01]  /*2560*/  LDCU UR16, c[0x0][0xb0c] ;  /* 0x00016180ff1077ac */ /* 0x000ee20008000800 */
[----:B------:R-:W4:Y:S01]  /*2570*/  LDCU UR17, c[0x0][0xb20] ;  /* 0x00016400ff1177ac */ /* 0x000f220008000800 */
[----:B--2---:R-:W-:Y:S02]  /*2580*/  UIMAD.WIDE.U32 UR10, UR38, UR12, URZ ;  /* 0x0000000c260a72a5 */ /* 0x004fe4000f8e00ff */
[----:B------:R-:W-:Y:S02]  /*2590*/  UIMAD.WIDE.U32 UR8, UR37, UR15, URZ ;  /* 0x0000000f250872a5 */ /* 0x000fe4000f8e00ff */
[----:B---3--:R-:W-:Y:S02]  /*25a0*/  UISETP.NE.AND UP2, UPT, UR16, 0x1, UPT ;  /* 0x000000011000788c */ /* 0x008fe4000bf45270 */
[----:B------:R-:W-:Y:S01]  /*25b0*/  UISETP.NE.AND UP0, UPT, UR14, 0x1, UPT ;  /* 0x000000010e00788c */ /* 0x000fe2000bf05270 */
[----:B------:R-:W-:-:S02]  /*25c0*/  UMOV UR6, UR11 ;  /* 0x0000000b00067c82 */ /* 0x000fc40008000000 */
[----:B------:R-:W-:Y:S01]  /*25d0*/  UMOV UR4, UR9 ;  /* 0x0000000900047c82 */ /* 0x000fe20008000000 */
[----:B------:R-:W-:Y:S02]  /*25e0*/  USHF.R.U32.HI UR6, URZ, UR13, UR6 ;  /* 0x0000000dff067299 */ /* 0x000fe40008011606 */
[----:B----4-:R-:W-:Y:S02]  /*25f0*/  USHF.R.U32.HI UR4, URZ, UR17, UR4 ;  /* 0x00000011ff047299 */ /* 0x010fe40008011604 */
[----:B------:R-:W-:Y:S02]  /*2600*/  USEL UR6, UR38, UR6, !UP2 ;  /* 0x0000000626067287 */ /* 0x000fe4000d000000 */
[----:B------:R-:W-:-:S04]  /*2610*/  USEL UR4, UR37, UR4, !UP0 ;  /* 0x0000000425047287 */ /* 0x000fc8000c000000 */
[----:B------:R-:W-:Y:S02]  /*2620*/  UIADD3 UR8, UPT, UPT, UR6, -UR4, URZ ;  /* 0x8000000406087290 */ /* 0x000fe4000fffe0ff */
[----:B------:R-:W-:Y:S02]  /*2630*/  UIADD3 UR4, UPT, UPT, -UR6, UR4, URZ ;  /* 0x0000000406047290 */ /* 0x000fe4000fffe1ff */
[----:B------:R-:W-:Y:S02]  /*2640*/  UIMAD UR37, UR8, UR14, UR37 ;  /* 0x0000000e082572a4 */ /* 0x000fe4000f8e0225 */
[----:B------:R-:W-:-:S12]  /*2650*/  UIMAD UR38, UR4, UR16, UR38 ;  /* 0x00000010042672a4 */ /* 0x000fd8000f8e0226 */
.L_x_41:
[----:B------:R-:W-:Y:S01]  /*2660*/  VIADD R11, R11, 0x1 ;  /* 0x000000010b0b7836 */ /* 0x000fe20000000000 */
[----:B------:R-:W-:Y:S01]  /*2670*/  R2UR UR4, R87 ;  /* 0x00000000570472ca */ /* 0x000fe200000e0000 */
[----:B------:R-:W-:Y:S01]  /*2680*/  UIADD3 UR20, UPT, UPT, UR37, UR59, URZ ;  /* 0x0000003b25147290 */ /* 0x000fe2000fffe0ff */
[----:B------:R-:W-:Y:S02]  /*2690*/  PLOP3.LUT P1, PT, PT, PT, PT, 0x80, 0x8 ;  /* 0x000000000008781c */ /* 0x000fe40003f2f070 */
[----:B------:R-:W-:-:S04]  /*26a0*/  ISETP.NE.AND P0, PT, R11, 0x2, PT ;  /* 0x000000020b00780c */ /* 0x000fc80003f05270 */
[----:B------:R-:W-:Y:S02]  /*26b0*/  SEL R3, RZ, 0x1, P0 ;  /* 0x00000001ff037807 */ /* 0x000fe40000000000 */
[----:B------:R-:W-:Y:S02]  /*26c0*/  SEL R11, R11, RZ, P0 ;  /* 0x000000ff0b0b7207 */ /* 0x000fe40000000000 */
[----:B------:R-:W-:Y:S01]  /*26d0*/  LOP3.LUT R10, R10, R3, RZ, 0x3c, !PT ;  /* 0x000000030a0a7212 */ /* 0x000fe200078e3cff */
[----:B------:R-:W-:Y:S01]  /*26e0*/  UIADD3 UR16, UPT, UPT, UR38, UR4, URZ ;  /* 0x0000000426107290 */ /* 0x000fe2000fffe0ff */
[----:B------:R-:W-:Y:S11]  /*26f0*/  BRA.U UP1, `(.L_x_42) ;  /* 0xfffffff101587547 */ /* 0x000ff6000b83ffff */
[----:B------:R-:W-:Y:S01]  /*2700*/  UIADD3 UR7, UPT, UPT, UR7, 0x20, URZ ;  /* 0x0000002007077890 */ /* 0x000fe2000fffe0ff */
[----:B------:R-:W-:-:S03]  /*2710*/  SHF.L.U32 R3, R12, 0x1f, RZ ;  /* 0x0000001f0c037819 */ /* 0x000fc600000006ff */
[----:B------:R-:W-:-:S09]  /*2720*/  ULEA UR4, UR5, UR7, 0x3 ;  /* 0x0000000705047291 */ /* 0x000fd2000f8e18ff */
[----:B------:R-:W2:Y:S02]  /*2730*/  SYNCS.PHASECHK.TRANS64.TRYWAIT P0, [UR4], R3 ;  /* 0x00000003ff0075a7 */ /* 0x000ea40008001104 */
[----:B--2---:R-:W-:Y:S05]  /*2740*/  @!P0 BRA `(.L_x_43) ;  /* 0x0000007000448947 */ /* 0x004fea0003800000 */
.L_x_137:
[----:B------:R-:W-:-:S04]  /*2750*/  UIADD3 UR4, UPT, UPT, UR5, 0x1, URZ ;  /* 0x0000000105047890 */ /* 0x000fc8000fffe0ff */
[----:B------:R-:W-:-:S04]  /*2760*/  UISETP.NE.AND UP0, UPT, UR4, 0x4, UPT ;  /* 0x000000040400788c */ /* 0x000fc8000bf05270 */
[----:B------:R-:W-:Y:S02]  /*2770*/  USEL UR6, URZ, 0x1, UP0 ;  /* 0x00000001ff067887 */ /* 0x000fe40008000000 */
[----:B------:R-:W-:-:S04]  /*2780*/  USEL UR4, UR4, URZ, UP0 ;  /* 0x000000ff04047287 */ /* 0x000fc80008000000 */
[----:B------:R-:W-:Y:S01]  /*2790*/  ULEA UR5, UR4, UR7, 0x3 ;  /* 0x0000000704057291 */ /* 0x000fe2000f8e18ff */
[----:B------:R-:W-:-:S04]  /*27a0*/  LOP3.LUT R2, R12, UR6, RZ, 0x3c, !PT ;  /* 0x000000060c027c12 */ /* 0x000fc8000f8e3cff */
[----:B-1----:R-:W-:-:S04]  /*27b0*/  SHF.L.U32 R3, R2, 0x1f, RZ ;  /* 0x0000001f02037819 */ /* 0x002fc800000006ff */
[----:B------:R-:W1:Y:S02]  /*27c0*/  SYNCS.PHASECHK.TRANS64.TRYWAIT P0, [UR5], R3 ;  /* 0x00000003ff0075a7 */ /* 0x000e640008001105 */
[----:B-1----:R-:W-:Y:S05]  /*27d0*/  @!P0 BRA `(.L_x_44) ;  /* 0x0000007000388947 */ /* 0x002fea0003800000 */
.L_x_139:
        /* <DEDUP_REMOVED lines=9> */
.L_x_141:
[----:B------:R-:W-:-:S04]  /*2870*/  UIADD3 UR4, UPT, UPT, UR4, 0x1, URZ ;  /* 0x0000000104047890 */ /* 0x000fc8000fffe0ff */
[----:B------:R-:W-:-:S04]  /*2880*/  UISETP.NE.AND UP0, UPT, UR4, 0x4, UPT ;  /* 0x000000040400788c */ /* 0x000fc8000bf05270 */
[----:B------:R-:W-:Y:S02]  /*2890*/  USEL UR5, URZ, 0x1, UP0 ;  /* 0x00000001ff057887 */ /* 0x000fe40008000000 */
[----:B------:R-:W-:-:S04]  /*28a0*/  USEL UR4, UR4, URZ, UP0 ;  /* 0x000000ff04047287 */ /* 0x000fc80008000000 */
[----:B------:R-:W-:Y:S01]  /*28b0*/  ULEA UR4, UR4, UR7, 0x3 ;  /* 0x0000000704047291 */ /* 0x000fe2000f8e18ff */
[----:B-1----:R-:W-:-:S04]  /*28c0*/  LOP3.LUT R3, R2, UR5, RZ, 0x3c, !PT ;  /* 0x0000000502037c12 */ /* 0x002fc8000f8e3cff */
[----:B------:R-:W-:Y:S01]  /*28d0*/  SHF.L.U32 R3, R3, 0x1f, RZ ;  /* 0x0000001f03037819 */ /* 0x000fe200000006ff */
[----:B------:R-:W-:-:S07]  /*28e0*/  IMAD.U32 R0, RZ, RZ, UR4 ;  /* 0x00000004ff007e24 */ /* 0x000fce000f8e00ff */
.L_x_46:
[----:B-1----:R1:W2:Y:S02]  /*28f0*/  SYNCS.PHASECHK.TRANS64.TRYWAIT P0, [R0+URZ], R3 ;  /* 0x00000003000075a7 */ /* 0x0022a400080011ff */
[----:B--2---:R-:W-:Y:S05]  /*2900*/  @!P0 NANOSLEEP.SYNCS 0x989680 ;  /* 0x009896800000895d */ /* 0x004fea0003900000 */
[----:B------:R-:W2:Y:S02]  /*2910*/  @!P0 SYNCS.PHASECHK.TRANS64 P0, [R0+URZ], R3 ;  /* 0x00000003000085a7 */ /* 0x000ea400080010ff */
[----:B--2---:R-:W-:Y:S05]  /*2920*/  @P0 EXIT ;  /* 0x000000000000094d */ /* 0x004fea0003800000 */
[----:B------:R-:W-:Y:S05]  /*2930*/  BRA `(.L_x_46) ;  /* 0xfffffffc00ec7947 */ /* 0x000fea000383ffff */
.L_x_22:
[----:B------:R-:W1:Y:S02]  /*2940*/  S2UR UR4, SR_CgaCtaId ;  /* 0x00000000000479c3 */ /* 0x000e640000008800 */
[----:B-1----:R-:W-:-:S04]  /*2950*/  UISETP.NE.AND UP0, UPT, UR4, URZ, UPT ;  /* 0x000000ff0400728c */ /* 0x002fc8000bf05270 */
[----:B------:R-:W-:-:S09]  /*2960*/  UISETP.NE.OR UP0, UPT, UR17, 0x1, UP0 ;  /* 0x000000011100788c */ /* 0x000fd20008705670 */
[----:B------:R-:W-:Y:S05]  /*2970*/  BRA.U UP0, `(.L_x_47) ;  /* 0x00000005004c7547 */ /* 0x000fea000b800000 */
[----:B------:R-:W1:Y:S01]  /*2980*/  S2UR UR5, SR_CgaCtaId ;  /* 0x00000000000579c3 */ /* 0x000e620000008800 */
[----:B------:R-:W-:Y:S01]  /*2990*/  UMOV UR4, 0x400 ;  /* 0x0000040000047882 */ /* 0x000fe20000000000 */
[----:B------:R-:W-:Y:S01]  /*29a0*/  ISETP.GE.U32.AND P2, PT, R0, 0x2, PT ;  /* 0x000000020000780c */ /* 0x000fe20003f46070 */
[----:B------:R-:W-:Y:S01]  /*29b0*/  IMAD.MOV.U32 R12, RZ, RZ, 0x1 ;  /* 0x00000001ff0c7424 */ /* 0x000fe200078e00ff */
[----:B------:R-:W-:Y:S02]  /*29c0*/  CS2R R10, SRZ ;  /* 0x00000000000a7805 */ /* 0x000fe4000001ff00 */
[----:B------:R-:W-:Y:S01]  /*29d0*/  CS2R R8, SRZ ;  /* 0x0000000000087805 */ /* 0x000fe2000001ff00 */
[----:B-1----:R-:W-:-:S03]  /*29e0*/  ULEA UR6, UR5, UR4, 0x18 ;  /* 0x0000000405067291 */ /* 0x002fc6000f8ec0ff */
[----:B------:R-:W-:-:S09]  /*29f0*/  UMOV UR5, URZ ;  /* 0x000000ff00057c82 */ /* 0x000fd20008000000 */
.L_x_51:
[----:B------:R-:W-:Y:S02]  /*2a00*/  LEA R2, R8, UR6, 0x3 ;  /* 0x0000000608027c11 */ /* 0x000fe4000f8e18ff */
[----:B------:R-:W-:-:S03]  /*2a10*/  SHF.L.U32 R5, R9, 0x1f, RZ ;  /* 0x0000001f09057819 */ /* 0x000fc600000006ff */
[----:B------:R-:W-:Y:S01]  /*2a20*/  VIADD R4, R2, 0x100 ;  /* 0x0000010002047836 */ /* 0x000fe20000000000 */
[----:B------:R-:W1:Y:S02]  /*2a30*/  SYNCS.PHASECHK.TRANS64.TRYWAIT P0, [R2+URZ+0xf0], R5 ;  /* 0x0000f005020075a7 */ /* 0x000e6400080011ff */
[----:B-1----:R-:W-:Y:S05]  /*2a40*/  @!P0 BRA `(.L_x_48) ;  /* 0x0000006c00cc8947 */ /* 0x002fea0003800000 */
.L_x_142:
[----:B------:R-:W-:Y:S01]  /*2a50*/  ULEA UR4, UR5, UR6, 0x3 ;  /* 0x0000000605047291 */ /* 0x000fe2000f8e18ff */
[----:B------:R-:W-:Y:S02]  /*2a60*/  PRMT R4, RZ, 0x654, R4 ;  /* 0x00000654ff047816 */ /* 0x000fe40000000004 */
[----:B-1----:R-:W-:Y:S01]  /*2a70*/  SHF.L.U32 R5, R12, 0x1f, RZ ;  /* 0x0000001f0c057819 */ /* 0x002fe200000006ff */
[----:B------:R-:W-:Y:S01]  /*2a80*/  UIADD3 UR7, UPT, UPT, UR4, 0x90, URZ ;  /* 0x0000009004077890 */ /* 0x000fe2000fffe0ff */
[----:B------:R1:W-:Y:S05]  /*2a90*/  SYNCS.ARRIVE.TRANS64.RED.A1T0 RZ, [R4+URZ], RZ ;  /* 0x000000ff04ff79a7 */ /* 0x0003ea00081004ff */
[----:B------:R-:W-:Y:S01]  /*2aa0*/  IMAD.U32 R7, RZ, RZ, UR7 ;  /* 0x00000007ff077e24 */ /* 0x000fe2000f8e00ff */
[----:B------:R-:W2:Y:S04]  /*2ab0*/  SYNCS.PHASECHK.TRANS64.TRYWAIT P0, [UR4+0xa0], R5 ;  /* 0x0000a005ff0075a7 */ /* 0x000ea80008001104 */
[----:B------:R-:W-:Y:S01]  /*2ac0*/  PRMT R6, R0, 0x654, R7 ;  /* 0x0000065400067816 */ /* 0x000fe20000000007 */
[----:B-1----:R-:W-:Y:S01]  /*2ad0*/  @!P2 IMAD.MOV.U32 R4, RZ, RZ, 0x10 ;  /* 0x00000010ff04a424 */ /* 0x002fe200078e00ff */
[----:B--2---:R-:W-:Y:S06]  /*2ae0*/  @!P0 BRA `(.L_x_49) ;  /* 0x0000006c00b88947 */ /* 0x004fec0003800000 */
.L_x_144:
[----:B------:R-:W-:Y:S01]  /*2af0*/  ULEA UR8, UR5, UR6, 0x4 ;  /* 0x0000000605087291 */ /* 0x000fe2000f8e20ff */
[----:B------:R-:W-:Y:S01]  /*2b00*/  SEL R3, R6, R3, !P2 ;  /* 0x0000000306037207 */ /* 0x000fe20005000000 */
[----:B------:R-:W-:Y:S01]  /*2b10*/  UIADD3 UR9, UPT, UPT, UR4, 0x90, URZ ;  /* 0x0000009004097890 */ /* 0x000fe2000fffe0ff */
[----:B-1----:R-:W-:Y:S01]  /*2b20*/  LEA R2, R11, UR6, 0x3 ;  /* 0x000000060b027c11 */ /* 0x002fe2000f8e18ff */
[----:B------:R-:W-:Y:S01]  /*2b30*/  UIADD3 UR8, UPT, UPT, UR8, 0x120, URZ ;  /* 0x0000012008087890 */ /* 0x000fe2000fffe0ff */
[----:B------:R-:W-:Y:S01]  /*2b40*/  SHF.L.U32 R5, R10, 0x1f, RZ ;  /* 0x0000001f0a057819 */ /* 0x000fe200000006ff */
[----:B------:R1:W-:Y:S01]  /*2b50*/  @!P2 SYNCS.ARRIVE.TRANS64.RED RZ, [R3+URZ], R4 ;  /* 0x0000000403ffa9a7 */ /* 0x0003e200080004ff */
[----:B------:R-:W-:Y:S01]  /*2b60*/  UIADD3 UR4, UPT, UPT, UR5, 0x1, URZ ;  /* 0x0000000105047890 */ /* 0x000fe2000fffe0ff */
[----:B------:R-:W-:-:S03]  /*2b70*/  VIADD R8, R8, 0x1 ;  /* 0x0000000108087836 */ /* 0x000fc60000000000 */
[----:B------:R-:W-:Y:S02]  /*2b80*/  UISETP.NE.AND UP0, UPT, UR4, 0x2, UPT ;  /* 0x000000020400788c */ /* 0x000fe4000bf05270 */
[----:B------:R-:W-:Y:S06]  /*2b90*/  UGETNEXTWORKID.BROADCAST [UR8], [UR9] ;  /* 0x00000000080073ca */ /* 0x000fec0008000100 */
[----:B------:R-:W-:Y:S01]  /*2ba0*/  USEL UR7, URZ, 0x1, UP0 ;  /* 0x00000001ff077887 */ /* 0x000fe20008000000 */
[----:B------:R-:W-:Y:S01]  /*2bb0*/  ISETP.NE.AND P0, PT, R8, 0x2, PT ;  /* 0x000000020800780c */ /* 0x000fe20003f05270 */
[----:B------:R-:W-:Y:S01]  /*2bc0*/  USEL UR5, UR4, URZ, UP0 ;  /* 0x000000ff04057287 */ /* 0x000fe20008000000 */
[----:B------:R-:W2:Y:S03]  /*2bd0*/  SYNCS.PHASECHK.TRANS64.TRYWAIT P1, [R2+URZ+0x90], R5 ;  /* 0x00009005020075a7 */ /* 0x000ea600080211ff */
[----:B------:R-:W-:Y:S01]  /*2be0*/  LOP3.LUT R12, R12, UR7, RZ, 0x3c, !PT ;  /* 0x000000070c0c7c12 */ /* 0x000fe2000f8e3cff */
[----:B-12---:R-:W-:Y:S07]  /*2bf0*/  @!P1 BRA `(.L_x_50) ;  /* 0x0000006c008c9947 */ /* 0x006fee0003800000 */
.L_x_145:
[C---:B------:R-:W-:Y:S01]  /*2c00*/  LEA R4, R11.reuse, UR6, 0x4 ;  /* 0x000000060b047c11 */ /* 0x040fe2000f8e20ff */
[----:B-1----:R-:W-:Y:S01]  /*2c10*/  VIADD R2, R2, 0xa0 ;  /* 0x000000a002027836 */ /* 0x002fe20000000000 */
[----:B------:R-:W-:Y:S01]  /*2c20*/  SEL R8, R8, RZ, P0 ;  /* 0x000000ff08087207 */ /* 0x000fe20000000000 */
[----:B------:R-:W-:-:S03]  /*2c30*/  VIADD R11, R11, 0x1 ;  /* 0x000000010b0b7836 */ /* 0x000fc60000000000 */
[----:B------:R-:W1:Y:S01]  /*2c40*/  LDS.128 R4, [R4+0x120] ;  /* 0x0001200004047984 */ /* 0x000e620000000c00 */
[----:B------:R-:W-:Y:S02]  /*2c50*/  PRMT R2, RZ, 0x654, R2 ;  /* 0x00000654ff027816 */ /* 0x000fe40000000002 */
[C---:B------:R-:W-:Y:S01]  /*2c60*/  ISETP.NE.AND P1, PT, R11.reuse, 0x2, PT ;  /* 0x000000020b00780c */ /* 0x040fe20003f25270 */
[----:B------:R-:W-:Y:S01]  /*2c70*/  @!PT LDS RZ, [RZ] ;  /* 0x00000000fffff984 */ /* 0x000fe20000000800 */
[----:B------:R-:W-:Y:S01]  /*2c80*/  @!PT LDS RZ, [RZ] ;  /* 0x00000000fffff984 */ /* 0x000fe20000000800 */
[----:B------:R-:W-:Y:S01]  /*2c90*/  @!PT LDS RZ, [RZ] ;  /* 0x00000000fffff984 */ /* 0x000fe20000000800 */
[----:B------:R-:W-:Y:S01]  /*2ca0*/  @!PT LDS RZ, [RZ] ;  /* 0x00000000fffff984 */ /* 0x000fe20000000800 */
[----:B------:R2:W-:Y:S06]  /*2cb0*/  MEMBAR.ALL.CTA ;  /* 0x0000000000007992 */ /* 0x0005ec0000008000 */
[----:B--2---:R-:W2:Y:S01]  /*2cc0*/  FENCE.VIEW.ASYNC.S ;  /* 0x00000000000073c6 */ /* 0x004ea20000000000 */
[----:B------:R-:W-:Y:S01]  /*2cd0*/  SEL R11, R11, RZ, P1 ;  /* 0x000000ff0b0b7207 */ /* 0x000fe20000800000 */
[----:B--2---:R2:W-:Y:S01]  /*2ce0*/  SYNCS.ARRIVE.TRANS64.RED.A1T0 RZ, [R2+URZ], RZ ;  /* 0x000000ff02ff79a7 */ /* 0x0045e200081004ff */
[----:B-1----:R-:W-:-:S02]  /*2cf0*/  LOP3.LUT P3, RZ, R6, 0x1, RZ, 0xc0, !PT ;  /* 0x0000000106ff7812 */ /* 0x002fc4000786c0ff */
[----:B------:R-:W-:-:S04]  /*2d00*/  SEL R5, RZ, 0x1, P1 ;  /* 0x00000001ff057807 */ /* 0x000fc80000800000 */
[----:B------:R-:W-:Y:S02]  /*2d10*/  LOP3.LUT R10, R10, R5, RZ, 0x3c, !PT ;  /* 0x000000050a0a7212 */ /* 0x000fe400078e3cff */
[----:B--2---:R-:W-:-:S04]  /*2d20*/  SEL R2, RZ, 0x1, P0 ;  /* 0x00000001ff027807 */ /* 0x004fc80000000000 */
[----:B------:R-:W-:Y:S01]  /*2d30*/  LOP3.LUT R9, R9, R2, RZ, 0x3c, !PT ;  /* 0x0000000209097212 */ /* 0x000fe200078e3cff */
[----:B------:R-:W-:Y:S06]  /*2d40*/  @P3 BRA `(.L_x_51) ;  /* 0xfffffffc002c3947 */ /* 0x000fec000383ffff */
[----:B------:R-:W-:Y:S01]  /*2d50*/  ULEA UR4, UR5, UR6, 0x3 ;  /* 0x0000000605047291 */ /* 0x000fe2000f8e18ff */
[----:B------:R-:W-:-:S08]  /*2d60*/  SHF.L.U32 R3, R12, 0x1f, RZ ;  /* 0x0000001f0c037819 */ /* 0x000fd000000006ff */
[----:B------:R-:W1:Y:S02]  /*2d70*/  SYNCS.PHASECHK.TRANS64 P0, [UR4+0xa0], R3 ;  /* 0x0000a003ff0075a7 */ /* 0x000e640008001004 */
[----:B-1----:R-:W-:Y:S05]  /*2d80*/  @P0 BRA `(.L_x_52) ;  /* 0x0000000000080947 */ /* 0x002fea0003800000 */
[----:B------:R-:W1:Y:S02]  /*2d90*/  SYNCS.PHASECHK.TRANS64.TRYWAIT P0, [UR4+0xa0], R3 ;  /* 0x0000a003ff0075a7 */ /* 0x000e640008001104 */
[----:B-1----:R-:W-:Y:S05]  /*2da0*/  @!P0 BRA `(.L_x_53) ;  /* 0x0000006c00348947 */ /* 0x002fea0003800000 */
.L_x_52:
[----:B------:R-:W-:-:S04]  /*2db0*/  UIADD3 UR7, UPT, UPT, UR5, 0x1, URZ ;  /* 0x0000000105077890 */ /* 0x000fc8000fffe0ff */
[----:B------:R-:W-:-:S04]  /*2dc0*/  UISETP.NE.AND UP0, UPT, UR7, 0x2, UPT ;  /* 0x000000020700788c */ /* 0x000fc8000bf05270 */
[----:B------:R-:W-:Y:S02]  /*2dd0*/  USEL UR8, URZ, 0x1, UP0 ;  /* 0x00000001ff087887 */ /* 0x000fe40008000000 */
[----:B------:R-:W-:-:S04]  /*2de0*/  USEL UR7, UR7, URZ, UP0 ;  /* 0x000000ff07077287 */ /* 0x000fc80008000000 */
[----:B------:R-:W-:Y:S01]  /*2df0*/  ULEA UR7, UR7, UR6, 0x3 ;  /* 0x0000000607077291 */ /* 0x000fe2000f8e18ff */
[----:B-1----:R-:W-:-:S04]  /*2e00*/  LOP3.LUT R3, R12, UR8, RZ, 0x3c, !PT ;  /* 0x000000080c037c12 */ /* 0x002fc8000f8e3cff */
[----:B------:R-:W-:-:S04]  /*2e10*/  SHF.L.U32 R0, R3, 0x1f, RZ ;  /* 0x0000001f03007819 */ /* 0x000fc800000006ff */
[----:B------:R-:W1:Y:S02]  /*2e20*/  SYNCS.PHASECHK.TRANS64 P0, [UR7+0xa0], R0 ;  /* 0x0000a000ff0075a7 */ /* 0x000e640008001007 */
[----:B-1----:R-:W-:Y:S05]  /*2e30*/  @P0 EXIT ;  /* 0x000000000000094d */ /* 0x002fea0003800000 */
[----:B------:R-:W-:Y:S02]  /*2e40*/  SHF.L.U32 R3, R3, 0x1f, RZ ;  /* 0x0000001f03037819 */ /* 0x000fe400000006ff */
[----:B------:R-:W-:-:S07]  /*2e50*/  MOV R0, UR7 ;  /* 0x0000000700007c02 */ /* 0x000fce0008000f00 */
.L_x_54:
[----:B-1----:R1:W2:Y:S02]  /*2e60*/  SYNCS.PHASECHK.TRANS64.TRYWAIT P0, [R0+URZ+0xa0], R3 ;  /* 0x0000a003000075a7 */ /* 0x0022a400080011ff */
[----:B--2---:R-:W-:Y:S05]  /*2e70*/  @!P0 NANOSLEEP.SYNCS 0x989680 ;  /* 0x009896800000895d */ /* 0x004fea0003900000 */
[----:B------:R-:W2:Y:S02]  /*2e80*/  @!P0 SYNCS.PHASECHK.TRANS64 P0, [R0+URZ+0xa0], R3 ;  /* 0x0000a003000085a7 */ /* 0x000ea400080010ff */
[----:B--2---:R-:W-:Y:S05]  /*2e90*/  @P0 EXIT ;  /* 0x000000000000094d */ /* 0x004fea0003800000 */
[----:B------:R-:W-:Y:S05]  /*2ea0*/  BRA `(.L_x_54) ;  /* 0xfffffffc00ec7947 */ /* 0x000fea000383ffff */
.L_x_47:
[----:B------:R-:W-:Y:S05]  /*2eb0*/  BRA.U UP4, `(.L_x_55) ;  /* 0x0000000d04d87547 */ /* 0x000fea000b800000 */
[----:B------:R-:W1:Y:S01]  /*2ec0*/  S2UR UR7, SR_CgaCtaId ;  /* 0x00000000000779c3 */ /* 0x000e620000008800 */
[----:B------:R-:W-:Y:S01]  /*2ed0*/  UMOV UR4, 0x40 ;  /* 0x0000004000047882 */ /* 0x000fe20000000000 */
[----:B------:R-:W-:Y:S01]  /*2ee0*/  NOP ;  /* 0x0000000000007918 */ /* 0x000fe20000000000 */
[----:B------:R-:W-:Y:S01]  /*2ef0*/  UMOV UR6, 0x400 ;  /* 0x0000040000067882 */ /* 0x000fe20000000000 */
[----:B-1----:R-:W-:Y:S02]  /*2f00*/  ULEA UR5, UR7, UR4, 0x18 ;  /* 0x0000000407057291 */ /* 0x002fe4000f8ec0ff */
[----:B------:R-:W-:-:S07]  /*2f10*/  ULEA UR6, UR7, UR6, 0x18 ;  /* 0x0000000607067291 */ /* 0x000fce000f8ec0ff */
[----:B------:R-:W1:Y:S02]  /*2f20*/  LDS.U8 R0, [UR5+0x1c] ;  /* 0x00001c05ff007984 */ /* 0x000e640008000000 */
[----:B-1----:R-:W-:-:S13]  /*2f30*/  ISETP.NE.AND P0, PT, R0, RZ, PT ;  /* 0x000000ff0000720c */ /* 0x002fda0003f05270 */
[----:B------:R-:W-:Y:S05]  /*2f40*/  @P0 BRA `(.L_x_56) ;  /* 0x0000000000580947 */ /* 0x000fea0003800000 */
[----:B------:R-:W-:-:S13]  /*2f50*/  ELECT P0, URZ, PT ;  /* 0x0000000000ff782f */ /* 0x000fda0003800000 */
[----:B------:R-:W-:Y:S05]  /*2f60*/  @!P0 BRA `(.L_x_57) ;  /* 0x0000000000608947 */ /* 0x000fea0003800000 */
[----:B------:R-:W-:Y:S01]  /*2f70*/  UMOV UR4, 0x10 ;  /* 0x0000001000047882 */ /* 0x000fe20000000000 */
[----:B------:R-:W-:Y:S01]  /*2f80*/  HFMA2 R0, -RZ, RZ, 0, 5.9604644775390625e-08 ;  /* 0x00000001ff007431 */ /* 0x000fe200000001ff */
[----:B------:R-:W-:-:S03]  /*2f90*/  MOV R3, 0xffff ;  /* 0x0000ffff00037802 */ /* 0x000fc60000000f00 */
[----:B------:R-:W-:Y:S04]  /*2fa0*/  DEPBAR.LE SB1, 0x36 ;  /* 0x00009d800000791a */ /* 0x000fe80000000000 */
[----:B------:R-:W1:Y:S02]  /*2fb0*/  UTCATOMSWS.FIND_AND_SET.ALIGN UP0, UR4, UR4 ;  /* 0x00000004000475e3 */ /* 0x000e640008000800 */
[----:B-1----:R-:W-:Y:S01]  /*2fc0*/  MOV R4, UR4 ;  /* 0x0000000400047c02 */ /* 0x002fe20008000f00 */
[----:B------:R-:W-:Y:S06]  /*2fd0*/  BRA.U UP0, `(.L_x_58) ;  /* 0x0000000100187547 */ /* 0x000fec000b800000 */
.L_x_59:
[----:B------:R-:W-:Y:S05]  /*2fe0*/  NANOSLEEP 0x64 ;  /* 0x000000640000795d */ /* 0x000fea0003800000 */
[----:B------:R-:W-:-:S05]  /*2ff0*/  UMOV UR4, 0x10 ;  /* 0x0000001000047882 */ /* 0x000fca0000000000 */
[----:B------:R-:W-:Y:S04]  /*3000*/  DEPBAR.LE SB1, 0x36 ;  /* 0x00009d800000791a */ /* 0x000fe80000000000 */
[----:B------:R-:W1:Y:S02]  /*3010*/  UTCATOMSWS.FIND_AND_SET.ALIGN UP0, UR4, UR4 ;  /* 0x00000004000475e3 */ /* 0x000e640008000800 */
[----:B-1----:R-:W-:Y:S01]  /*3020*/  MOV R4, UR4 ;  /* 0x0000000400047c02 */ /* 0x002fe20008000f00 */
[----:B------:R-:W-:Y:S05]  /*3030*/  BRA.U !UP0, `(.L_x_59) ;  /* 0xfffffffd08e87547 */ /* 0x000fea000b83ffff */
.L_x_58:
[-C--:B------:R-:W-:Y:S02]  /*3040*/  SHF.L.U32 R3, R3, R4.reuse, RZ ;  /* 0x0000000403037219 */ /* 0x080fe400000006ff */
[----:B------:R-:W-:Y:S01]  /*3050*/  SHF.L.U32 R0, R0, R4, RZ ;  /* 0x0000000400007219 */ /* 0x000fe200000006ff */
[----:B------:R-:W-:Y:S02]  /*3060*/  IMAD.SHL.U32 R4, R4, 0x20, RZ ;  /* 0x0000002004047824 */ /* 0x000fe400078e00ff */
[----:B------:R1:W-:Y:S04]  /*3070*/  ATOMS.OR RZ, [UR5+0x14], R3 ;  /* 0x00001403ffff798c */ /* 0x0003e8000b000005 */
[----:B------:R1:W-:Y:S04]  /*3080*/  ATOMS.OR RZ, [UR5+0x18], R0 ;  /* 0x00001800ffff798c */ /* 0x0003e8000b000005 */
[----:B------:R1:W-:Y:S01]  /*3090*/  STS [UR6+0x140], R4 ;  /* 0x00014004ff007988 */ /* 0x0003e20008000806 */
[----:B------:R-:W-:Y:S05]  /*30a0*/  BRA `(.L_x_57) ;  /* 0x0000000000107947 */ /* 0x000fea0003800000 */
.L_x_56:
[----:B------:R-:W-:Y:S02]  /*30b0*/  MOV R0, 0xffffffff ;  /* 0xffffffff00007802 */ /* 0x000fe40000000f00 */
[----:B------:R-:W-:-:S03]  /*30c0*/  MOV R4, 0x30f0 ;  /* 0x000030f000047802 */ /* 0x000fc60000000f00 */
[----:B------:R1:W-:Y:S04]  /*30d0*/  STS [UR6+0x140], R0 ;  /* 0x00014000ff007988 */ /* 0x0003e80008000806 */
[----:B-1---5:R-:W-:Y:S05]  /*30e0*/  CALL.REL.NOINC `($__internal_1_$__cuda_sm10x_tcgen05_guardrail_trap_phase_invalid_during_alloc) ;  /* 0x0000007000787944 */ /* 0x022fea0003c00000 */
.L_x_57:
[----:B------:R-:W-:Y:S05]  /*30f0*/  WARPSYNC.ALL ;  /* 0x0000000000007948 */ /* 0x000fea0003800000 */
[----:B------:R-:W2:Y:S01]  /*3100*/  S2UR UR4, SR_CgaCtaId ;  /* 0x00000000000479c3 */ /* 0x000ea20000008800 */
[----:B------:R-:W-:Y:S01]  /*3110*/  UMOV UR26, 0x400 ;  /* 0x00000400001a7882 */ /* 0x000fe20000000000 */
[----:B------:R-:W-:-:S06]  /*3120*/  NOP ;  /* 0x0000000000007918 */ /* 0x000fcc0000000000 */
[----:B------:R-:W-:Y:S06]  /*3130*/  BAR.ARV 0x6, 0xa0 ;  /* 0x0182800000007b1d */ /* 0x000fec0000002000 */
[----:B------:R-:W3:Y:S01]  /*3140*/  LDCU UR5, c[0x0][0x38c] ;  /* 0x00007180ff0577ac */ /* 0x000ee20008000800 */
[----:B------:R-:W-:Y:S01]  /*3150*/  LOP3.LUT R2, R2, 0xffff, RZ, 0xc0, !PT ;  /* 0x0000ffff02027812 */ /* 0x000fe200078ec0ff */
[----:B------:R-:W-:Y:S01]  /*3160*/  IMAD.MOV.U32 R11, RZ, RZ, 0x1 ;  /* 0x00000001ff0b7424 */ /* 0x000fe200078e00ff */
[----:B------:R-:W-:Y:S01]  /*3170*/  CS2R R8, SRZ ;  /* 0x0000000000087805 */ /* 0x000fe2000001ff00 */
[----:B------:R-:W4:Y:S01]  /*3180*/  LDCU UR7, c[0x0][0x38c] ;  /* 0x00007180ff0777ac */ /* 0x000f220008000800 */
[----:B------:R-:W-:Y:S01]  /*3190*/  R2UR UR27, R2 ;  /* 0x00000000021b72ca */ /* 0x000fe200000e0000 */
[----:B------:R-:W-:Y:S01]  /*31a0*/  IMAD.MOV.U32 R10, RZ, RZ, RZ ;  /* 0x000000ffff0a7224 */ /* 0x000fe200078e00ff */
[----:B------:R-:W-:Y:S01]  /*31b0*/  UMOV UR30, URZ ;  /* 0x000000ff001e7c82 */ /* 0x000fe20008000000 */
[----:B------:R-:W-:Y:S01]  /*31c0*/  UMOV UR24, URZ ;  /* 0x000000ff00187c82 */ /* 0x000fe20008000000 */
[----:B--2---:R-:W-:Y:S01]  /*31d0*/  ULEA UR26, UR4, UR26, 0x18 ;  /* 0x0000001a041a7291 */ /* 0x004fe2000f8ec0ff */
[----:B------:R-:W-:Y:S01]  /*31e0*/  UMOV UR38, 0x0 ;  /* 0x0000000000267882 */ /* 0x000fe20000000000 */
[----:B------:R-:W-:-:S02]  /*31f0*/  UMOV UR39, 0x4400490 ;  /* 0x0440049000277882 */ /* 0x000fc40000000000 */
[----:B------:R-:W-:Y:S02]  /*3200*/  UIADD3 UR4, UPT, UPT, UR26, 0x6400, URZ ;  /* 0x000064001a047890 */ /* 0x000fe4000fffe0ff */
[----:B------:R-:W-:Y:S02]  /*3210*/  UIADD3 UR6, UPT, UPT, UR26, 0xe400, URZ ;  /* 0x0000e4001a067890 */ /* 0x000fe4000fffe0ff */
[----:B---3--:R-:W-:Y:S01]  /*3220*/  UIADD3 UR5, UPT, UPT, UR5, 0x7f, URZ ;  /* 0x0000007f05057890 */ /* 0x008fe2000fffe0ff */
[----:B-1----:R-:W1:Y:S01]  /*3230*/  LDS R0, [UR26+0x140] ;  /* 0x0001401aff007984 */ /* 0x002e620008000800 */
[----:B------:R-:W-:Y:S01]  /*3240*/  UMOV UR36, 0x0 ;  /* 0x0000000000247882 */ /* 0x000fe20000000000 */
[----:B------:R-:W-:Y:S01]  /*3250*/  UMOV UR37, 0x4400490 ;  /* 0x0440049000257882 */ /* 0x000fe20000000000 */
[----:B------:R-:W-:Y:S02]  /*3260*/  USHF.R.S32.HI UR40, URZ, 0x1f, UR5 ;  /* 0x0000001fff287899 */ /* 0x000fe40008011405 */
[----:B----4-:R-:W-:-:S02]  /*3270*/  UISETP.GE.AND UP4, UPT, UR7, 0x1, UPT ;  /* 0x000000010700788c */ /* 0x010fc4000bf86270 */
[----:B------:R-:W-:Y:S02]  /*3280*/  ULEA.HI UR40, UR40, UR5, URZ, 0x7 ;  /* 0x0000000528287291 */ /* 0x000fe4000f8f38ff */
[----:B------:R-:W-:Y:S02]  /*3290*/  USHF.R.U32.HI UR5, URZ, 0x4, UR4 ;  /* 0x00000004ff057899 */ /* 0x000fe40008011604 */
[----:B------:R-:W-:Y:S02]  /*32a0*/  USHF.R.S32.HI UR40, URZ, 0x7, UR40 ;  /* 0x00000007ff287899 */ /* 0x000fe40008011428 */
[----:B------:R-:W-:Y:S02]  /*32b0*/  USHF.R.U32.HI UR4, URZ, 0x4, UR6 ;  /* 0x00000004ff047899 */ /* 0x000fe40008011606 */
[----:B------:R-:W-:Y:S02]  /*32c0*/  UISETP.LT.AND UP0, UPT, UR40, 0x1, UPT ;  /* 0x000000012800788c */ /* 0x000fe4000bf01270 */
[----:B------:R-:W-:-:S02]  /*32d0*/  ULOP3.LUT UR5, UR5, 0x3fff, URZ, 0xc0, !UPT ;  /* 0x00003fff05057892 */ /* 0x000fc4000f8ec0ff */
[----:B------:R-:W-:Y:S02]  /*32e0*/  ULOP3.LUT UR4, UR4, 0x3fff, URZ, 0xc0, !UPT ;  /* 0x00003fff04047892 */ /* 0x000fe4000f8ec0ff */
[----:B------:R-:W-:Y:S02]  /*32f0*/  USEL UR41, UR40, 0x1, !UP0 ;  /* 0x0000000128297887 */ /* 0x000fe4000c000000 */
[----:B------:R-:W-:Y:S02]  /*3300*/  ULOP3.LUT UR28, UR5, 0x10000, URZ, 0xfc, !UPT ;  /* 0x00010000051c7892 */ /* 0x000fe4000f8efcff */
[----:B------:R-:W-:Y:S02]  /*3310*/  ULOP3.LUT UR29, UR4, 0x10000, URZ, 0xfc, !UPT ;  /* 0x00010000041d7892 */ /* 0x000fe4000f8efcff */
[----:B------:R-:W-:Y:S01]  /*3320*/  UIADD3 UR41, UPT, UPT, -UR41, URZ, URZ ;  /* 0x000000ff29297290 */ /* 0x000fe2000fffe1ff */
[----:B------:R-:W-:Y:S01]  /*3330*/  UMOV UR34, 0x0 ;  /* 0x0000000000227882 */ /* 0x000fe20000000000 */
[----:B------:R-:W-:Y:S01]  /*3340*/  UMOV UR35, 0x4400490 ;  /* 0x0440049000237882 */ /* 0x000fe20000000000 */
[----:B------:R-:W-:Y:S01]  /*3350*/  UMOV UR32, 0x0 ;  /* 0x0000000000207882 */ /* 0x000fe20000000000 */
[----:B------:R-:W-:Y:S01]  /*3360*/  UMOV UR33, 0x4400490 ;  /* 0x0440049000217882 */ /* 0x000fe20000000000 */
[----:B-1----:R-:W-:-:S15]  /*3370*/  R2UR UR42, R0 ;  /* 0x00000000002a72ca */ /* 0x002fde00000e0000 */
.L_x_66:
[----:B------:R-:W-:Y:S02]  /*3380*/  LEA R0, R10, UR26, 0x3 ;  /* 0x0000001a0a007c11 */ /* 0x000fe4000f8e18ff */
[----:B------:R-:W-:Y:S02]  /*3390*/  SHF.L.U32 R5, R9, 0x1f, RZ ;  /* 0x0000001f09057819 */ /* 0x000fe400000006ff */
[----:B------:R-:W-:Y:S01]  /*33a0*/  PLOP3.LUT P0, PT, PT, PT, UP4, 0x80, 0x8 ;  /* 0x000000000008781c */ /* 0x000fe20003f0f048 */
[----:B------:R-:W-:Y:S01]  /*33b0*/  VIADD R3, R0, 0xa0 ;  /* 0x000000a000037836 */ /* 0x000fe20000000000 */
[----:B-1----:R-:W1:Y:S02]  /*33c0*/  SYNCS.PHASECHK.TRANS64.TRYWAIT P1, [R0+URZ+0x90], R5 ;  /* 0x00009005000075a7 */ /* 0x002e6400080211ff */
[----:B-1-3--:R-:W-:Y:S09]  /*33d0*/  @!P1 BRA `(.L_x_60) ;  /* 0x0000006400c09947 */ /* 0x00aff20003800000 */
.L_x_147:
[----:B------:R-:W-:Y:S01]  /*33e0*/  LEA R4, R10, UR26, 0x4 ;  /* 0x0000001a0a047c11 */ /* 0x000fe2000f8e20ff */
[----:B------:R-:W-:Y:S01]  /*33f0*/  @UP4 ULEA UR4, UR24, UR26, 0x3 ;  /* 0x0000001a18044291 */ /* 0x000fe2000f8e18ff */
[----:B------:R-:W-:Y:S01]  /*3400*/  PLOP3.LUT P2, PT, PT, PT, PT, 0x80, 0x8 ;  /* 0x000000000008781c */ /* 0x000fe20003f4f070 */
[----:B------:R-:W-:Y:S01]  /*3410*/  ULEA UR31, UR30, UR26, 0x3 ;  /* 0x0000001a1e1f7291 */ /* 0x000fe2000f8e18ff */
[----:B------:R-:W-:Y:S02]  /*3420*/  PRMT R3, RZ, 0x654, R3 ;  /* 0x00000654ff037816 */ /* 0x000fe40000000003 */
[----:B-1----:R-:W1:Y:S01]  /*3430*/  LDS.128 R4, [R4+0x120] ;  /* 0x0001200004047984 */ /* 0x002e620000000c00 */
[----:B------:R-:W-:Y:S02]  /*3440*/  @P0 SHF.L.U32 R2, R8, 0x1f, RZ ;  /* 0x0000001f08020819 */ /* 0x000fe400000006ff */
[----:B------:R-:W-:Y:S01]  /*3450*/  SHF.L.U32 R0, R11, 0x1f, RZ ;  /* 0x0000001f0b007819 */ /* 0x000fe200000006ff */
[----:B------:R-:W-:Y:S01]  /*3460*/  @!PT LDS RZ, [RZ] ;  /* 0x00000000fffff984 */ /* 0x000fe20000000800 */
[----:B------:R-:W-:Y:S01]  /*3470*/  @!PT LDS RZ, [RZ] ;  /* 0x00000000fffff984 */ /* 0x000fe20000000800 */
[----:B------:R-:W-:Y:S01]  /*3480*/  @!PT LDS RZ, [RZ] ;  /* 0x00000000fffff984 */ /* 0x000fe20000000800 */
[----:B------:R-:W-:Y:S01]  /*3490*/  @!PT LDS RZ, [RZ] ;  /* 0x00000000fffff984 */ /* 0x000fe20000000800 */
[----:B------:R2:W-:Y:S06]  /*34a0*/  MEMBAR.ALL.CTA ;  /* 0x0000000000007992 */ /* 0x0005ec0000008000 */
[----:B--2---:R-:W2:Y:S02]  /*34b0*/  FENCE.VIEW.ASYNC.S ;  /* 0x00000000000073c6 */ /* 0x004ea40000000000 */
[----:B--2---:R2:W-:Y:S01]  /*34c0*/  SYNCS.ARRIVE.TRANS64.RED.A1T0 RZ, [R3+URZ], RZ ;  /* 0x000000ff03ff79a7 */ /* 0x0045e200081004ff */
[----:B------:R2:W3:Y:S01]  /*34d0*/  @P0 SYNCS.PHASECHK.TRANS64.TRYWAIT P2, [UR4], R2 ;  /* 0x00000002ff0005a7 */ /* 0x0004e20008041104 */
[----:B------:R-:W-:Y:S01]  /*34e0*/  ULEA.HI UR4, UR30, UR30, URZ, 0x1 ;  /* 0x0000001e1e047291 */ /* 0x000fe2000f8f08ff */
[----:B-1----:R-:W-:-:S03]  /*34f0*/  LOP3.LUT P1, RZ, R6, 0x1, RZ, 0xc0, !PT ;  /* 0x0000000106ff7812 */ /* 0x002fc6000782c0ff */
[----:B------:R-:W-:Y:S02]  /*3500*/  USHF.L.U32 UR11, UR4, 0x7, URZ ;  /* 0x00000007040b7899 */ /* 0x000fe400080006ff */
[----:B------:R-:W-:Y:S02]  /*3510*/  ULOP3.LUT UR4, UR4, 0xffe, URZ, 0xc0, !UPT ;  /* 0x00000ffe04047892 */ /* 0x000fe4000f8ec0ff */
[----:B------:R-:W-:Y:S02]  /*3520*/  ULOP3.LUT UR11, UR11, 0xffffff00, URZ, 0xc0, !UPT ;  /* 0xffffff000b0b7892 */ /* 0x000fe4000f8ec0ff */
[----:B------:R-:W-:Y:S02]  /*3530*/  UIADD3 UR4, UPT, UPT, -UR4, UR30, URZ ;  /* 0x0000001e04047290 */ /* 0x000fe4000fffe1ff */
[----:B------:R-:W-:Y:S01]  /*3540*/  UIADD3 UR11, UPT, UPT, UR42, UR11, URZ ;  /* 0x0000000b2a0b7290 */ /* 0x000fe2000fffe0ff */
[----:B------:R-:W1:Y:S03]  /*3550*/  SYNCS.PHASECHK.TRANS64.TRYWAIT P0, [UR31+0xd0], R0 ;  /* 0x0000d000ff0075a7 */ /* 0x000e66000800111f */
[----:B------:R-:W-:Y:S01]  /*3560*/  ULEA UR11, UR4, UR11, 0x14 ;  /* 0x0000000b040b7291 */ /* 0x000fe2000f8ea0ff */
[----:B-123--:R-:W-:Y:S11]  /*3570*/  @!P0 BRA `(.L_x_61) ;  /* 0x00000064006c8947 */ /* 0x00eff60003800000 */
.L_x_149:
[----:B------:R-:W-:Y:S01]  /*3580*/  IADD3 R10, PT, PT, R10, 0x1, RZ ;  /* 0x000000010a0a7810 */ /* 0x000fe20007ffe0ff */
[----:B------:R-:W-:Y:S06]  /*3590*/  BRA.U !UP4, `(.L_x_62) ;  /* 0x000000010cc07547 */ /* 0x000fec000b800000 */
[----:B------:R-:W-:Y:S01]  /*35a0*/  UPLOP3.LUT UP2, UPT, UPT, UPT, UPT, 0x40, 0x4 ;  /* 0x000000000004789c */ /* 0x000fe20003f4e870 */
[----:B------:R-:W-:Y:S01]  /*35b0*/  UMOV UR23, UR41 ;  /* 0x0000002900177c82 */ /* 0x000fe20008000000 */
[----:B------:R-:W-:Y:S01]  /*35c0*/  UMOV UR22, UR40 ;  /* 0x0000002800167c82 */ /* 0x000fe20008000000 */
[----:B------:R-:W-:-:S08]  /*35d0*/  UMOV UR10, UR24 ;  /* 0x00000018000a7c82 */ /* 0x000fd00008000000 */
.L_x_65:
[----:B------:R-:W-:Y:S02]  /*35e0*/  UIADD3 UR23, UPT, UPT, UR23, 0x1, URZ ;  /* 0x0000000117177890 */ /* 0x000fe4000fffe0ff */
[----:B--2---:R-:W-:Y:S02]  /*35f0*/  ULEA UR5, UR10, UR26, 0x3 ;  /* 0x0000001a0a057291 */ /* 0x004fe4000f8e18ff */
[----:B------:R-:W-:Y:S01]  /*3600*/  UISETP.NE.AND UP3, UPT, UR23, URZ, UPT ;  /* 0x000000ff1700728c */ /* 0x000fe2000bf65270 */
[----:B---3--:R-:W-:Y:S10]  /*3610*/  @P2 BRA `(.L_x_63) ;  /* 0x00000000000c2947 */ /* 0x008ff40003800000 */
[----:B-1----:R-:W-:Y:S04]  /*3620*/  SHF.L.U32 R3, R8, 0x1f, RZ ;  /* 0x0000001f08037819 */ /* 0x002fe800000006ff */
[----:B------:R-:W1:Y:S02]  /*3630*/  SYNCS.PHASECHK.TRANS64.TRYWAIT P0, [UR5], R3 ;  /* 0x00000003ff0075a7 */ /* 0x000e640008001105 */
[----:B-1----:R-:W-:Y:S05]  /*3640*/  @!P0 BRA `(.L_x_64) ;  /* 0x0000006400508947 */ /* 0x002fea0003800000 */
.L_x_63:
[----:B------:R-:W-:Y:S01]  /*3650*/  UISETP.NE.AND UP0, UPT, UR22, 0x1, UPT ;  /* 0x000000011600788c */ /* 0x000fe2000bf05270 */
[----:B------:R-:W-:Y:S01]  /*3660*/  PLOP3.LUT P2, PT, PT, PT, PT, 0x80, 0x8 ;  /* 0x000000000008781c */ /* 0x000fe20003f4f070 */
[----:B------:R-:W-:Y:S02]  /*3670*/  UIADD3 UR4, UPT, UPT, UR10, 0x1, URZ ;  /* 0x000000010a047890 */ /* 0x000fe4000fffe0ff */
[----:B------:R-:W-:Y:S02]  /*3680*/  UIADD3 UR25, UPT, UPT, UR5, 0x20, URZ ;  /* 0x0000002005197890 */ /* 0x000fe4000fffe0ff */
[----:B------:R-:W-:Y:S01]  /*3690*/  UISETP.NE.AND UP1, UPT, UR4, 0x4, UPT ;  /* 0x000000040400788c */ /* 0x000fe2000bf25270 */
[----:B------:R-:W-:Y:S01]  /*36a0*/  PLOP3.LUT P0, PT, PT, PT, UP0, 0x80, 0x8 ;  /* 0x000000000008781c */ /* 0x000fe20003f0f008 */
[----:B------:R-:W-:Y:S02]  /*36b0*/  UIADD3 UR22, UPT, UPT, UR22, -0x1, URZ ;  /* 0xffffffff16167890 */ /* 0x000fe4000fffe0ff */
[----:B------:R-:W-:Y:S02]  /*36c0*/  USEL UR6, URZ, 0x1, UP1 ;  /* 0x00000001ff067887 */ /* 0x000fe40008800000 */
[----:B------:R-:W-:Y:S01]  /*36d0*/  USEL UR24, UR4, URZ, UP1 ;  /* 0x000000ff04187287 */ /* 0x000fe20008800000 */
[----:B------:R-:W-:Y:S01]  /*36e0*/  UMOV UR7, 0x40004040 ;  /* 0x4000404000077882 */ /* 0x000fe20000000000 */
[----:B------:R-:W-:Y:S02]  /*36f0*/  UMOV UR5, 0x40004040 ;  /* 0x4000404000057882 */ /* 0x000fe40000000000 */
[----:B------:R-:W-:Y:S01]  /*3700*/  @UP0 ULEA UR4, UR24, UR26, 0x3 ;  /* 0x0000001a18040291 */ /* 0x000fe2000f8e18ff */
[----:B------:R-:W-:Y:S01]  /*3710*/  LOP3.LUT R8, R8, UR6, RZ, 0x3c, !PT ;  /* 0x0000000608087c12 */ /* 0x000fe2000f8e3cff */
[----:B------:R-:W-:Y:S01]  /*3720*/  ULEA UR6, UR10, UR29, 0xb ;  /* 0x0000001d0a067291 */ /* 0x000fe2000f8e58ff */
[----:B------:R-:W-:Y:S02]  /*3730*/  UMOV UR21, 0x40004040 ;  /* 0x4000404000157882 */ /* 0x000fe40000000000 */
[----:B-1----:R-:W-:Y:S01]  /*3740*/  @P0 SHF.L.U32 R0, R8, 0x1f, RZ ;  /* 0x0000001f08000819 */ /* 0x002fe200000006ff */
[----:B------:R-:W-:Y:S02]  /*3750*/  UIADD3 UR20, UPT, UPT, UR6, 0x2, URZ ;  /* 0x0000000206147890 */ /* 0x000fe4000fffe0ff */
[----:B------:R-:W-:Y:S01]  /*3760*/  UIADD3 UR16, UPT, UPT, UR6, 0x4, URZ ;  /* 0x0000000406107890 */ /* 0x000fe2000fffe0ff */
[----:B------:R2:W3:Y:S01]  /*3770*/  @P0 SYNCS.PHASECHK.TRANS64.TRYWAIT P2, [UR4], R0 ;  /* 0x00000000ff0005a7 */ /* 0x0004e20008041104 */
[----:B------:R-:W-:Y:S02]  /*3780*/  ULEA UR4, UR10, UR28, 0x9 ;  /* 0x0000001c0a047291 */ /* 0x000fe4000f8e48ff */
[----:B------:R-:W-:Y:S02]  /*3790*/  UIADD3 UR12, UPT, UPT, UR6, 0x6, URZ ;  /* 0x00000006060c7890 */ /* 0x000fe4000fffe0ff */
[----:B------:R-:W-:Y:S02]  /*37a0*/  UIADD3 UR18, UPT, UPT, UR4, 0x2, URZ ;  /* 0x0000000204127890 */ /* 0x000fe4000fffe0ff */
[----:B------:R-:W-:Y:S02]  /*37b0*/  UIADD3 UR14, UPT, UPT, UR4, 0x4, URZ ;  /* 0x00000004040e7890 */ /* 0x000fe4000fffe0ff */
[----:B------:R-:W-:Y:S01]  /*37c0*/  UIADD3 UR8, UPT, UPT, UR4, 0x6, URZ ;  /* 0x0000000604087890 */ /* 0x000fe2000fffe0ff */
[----:B------:R2:W-:Y:S01]  /*37d0*/  UTCQMMA gdesc[UR4], gdesc[UR6], tmem[UR11], tmem[UR38], idesc[UR39], UP2 ;  /* 0x00ff2606040075ea */ /* 0x0005e2000900030b */
[----:B------:R-:W-:Y:S01]  /*37e0*/  UPLOP3.LUT UP2, UPT, UPT, UPT, UPT, 0x80, 0x8 ;  /* 0x000000000008789c */ /* 0x000fe20003f4f070 */
[----:B------:R-:W-:Y:S01]  /*37f0*/  UMOV UR19, 0x40004040 ;  /* 0x4000404000137882 */ /* 0x000fe20000000000 */
[----:B------:R-:W-:Y:S01]  /*3800*/  UMOV UR17, 0x40004040 ;  /* 0x4000404000117882 */ /* 0x000fe20000000000 */
[----:B------:R2:W-:Y:S01]  /*3810*/  UTCQMMA gdesc[UR18], gdesc[UR20], tmem[UR11], tmem[UR36], idesc[UR37], UPT ;  /* 0x00ff2414120075ea */ /* 0x0005e2000b80030b */
[----:B------:R-:W-:Y:S01]  /*3820*/  UMOV UR15, 0x40004040 ;  /* 0x40004040000f7882 */ /* 0x000fe20000000000 */
[----:B------:R-:W-:Y:S01]  /*3830*/  UMOV UR13, 0x40004040 ;  /* 0x40004040000d7882 */ /* 0x000fe20000000000 */
[----:B------:R-:W-:Y:S01]  /*3840*/  UMOV UR9, 0x40004040 ;  /* 0x4000404000097882 */ /* 0x000fe20000000000 */
[----:B------:R2:W-:Y:S01]  /*3850*/  UTCQMMA gdesc[UR14], gdesc[UR16], tmem[UR11], tmem[UR34], idesc[UR35], UPT ;  /* 0x00ff22100e0075ea */ /* 0x0005e2000b80030b */
[----:B------:R2:W-:Y:S01]  /*3860*/  UTCQMMA gdesc[UR8], gdesc[UR12], tmem[UR11], tmem[UR32], idesc[UR33], UPT ;  /* 0x00ff200c080075ea */ /* 0x0005e2000b80030b */
[----:B------:R2:W-:Y:S01]  /*3870*/  UTCBAR.MULTICAST [UR25], URZ, UR27 ;  /* 0x000000ff190073e9 */ /* 0x0005e2000800081b */
[----:B------:R-:W-:Y:S01]  /*3880*/  UMOV UR10, UR24 ;  /* 0x00000018000a7c82 */ /* 0x000fe20008000000 */
[----:B------:R-:W-:Y:S05]  /*3890*/  BRA.U UP3, `(.L_x_65) ;  /* 0xfffffffd03507547 */ /* 0x000fea000b83ffff */
.L_x_62:
[----:B--2---:R-:W-:Y:S01]  /*38a0*/  UIADD3 UR4, UPT, UPT, UR30, 0x1, URZ ;  /* 0x000000011e047890 */ /* 0x004fe2000fffe0ff */
[C---:B------:R-:W-:Y:S01]  /*38b0*/  ISETP.NE.AND P0, PT, R10.reuse, 0x2, PT ;  /* 0x000000020a00780c */ /* 0x040fe20003f05270 */
[----:B------:R-:W-:Y:S02]  /*38c0*/  UIADD3 UR5, UPT, UPT, UR31, 0xb0, URZ ;  /* 0x000000b01f057890 */ /* 0x000fe4000fffe0ff */
[----:B------:R-:W-:Y:S01]  /*38d0*/  UISETP.NE.AND UP0, UPT, UR4, 0x4, UPT ;  /* 0x000000040400788c */ /* 0x000fe2000bf05270 */
[----:B-1----:R-:W-:Y:S02]  /*38e0*/  SEL R0, RZ, 0x1, P0 ;  /* 0x00000001ff007807 */ /* 0x002fe40000000000 */
[----:B------:R-:W-:Y:S01]  /*38f0*/  SEL R10, R10, RZ, P0 ;  /* 0x000000ff0a0a7207 */ /* 0x000fe20000000000 */
[----:B------:R-:W-:Y:S01]  /*3900*/  USEL UR6, URZ, 0x1, UP0 ;  /* 0x00000001ff067887 */ /* 0x000fe20008000000 */
[----:B------:R-:W-:Y:S01]  /*3910*/  LOP3.LUT R9, R9, R0, RZ, 0x3c, !PT ;  /* 0x0000000009097212 */ /* 0x000fe200078e3cff */
[----:B------:R-:W-:Y:S01]  /*3920*/  USEL UR30, UR4, URZ, UP0 ;  /* 0x000000ff041e7287 */ /* 0x000fe20008000000 */
[----:B------:R1:W-:Y:S03]  /*3930*/  UTCBAR [UR5], URZ ;  /* 0x000000ff050073e9 */ /* 0x0003e600080000ff */
[----:B------:R-:W-:Y:S01]  /*3940*/  LOP3.LUT R11, R11, UR6, RZ, 0x3c, !PT ;  /* 0x000000060b0b7c12 */ /* 0x000fe2000f8e3cff */
[----:B------:R-:W-:Y:S07]  /*3950*/  @P1 BRA `(.L_x_66) ;  /* 0xfffffff800881947 */ /* 0x000fee000383ffff */
[----:B------:R-:W2:Y:S01]  /*3960*/  S2UR UR8, SR_CgaCtaId ;  /* 0x00000000000879c3 */ /* 0x000ea20000008800 */
[----:B------:R-:W-:Y:S01]  /*3970*/  ELECT P0, URZ, PT ;  /* 0x0000000000ff782f */ /* 0x000fe20003800000 */
[----:B------:R-:W-:Y:S01]  /*3980*/  IMAD.MOV.U32 R0, RZ, RZ, 0x1 ;  /* 0x00000001ff007424 */ /* 0x000fe200078e00ff */
[----:B------:R-:W-:Y:S01]  /*3990*/  UIADD3 UR26, UPT, UPT, UR26, 0xd0, URZ ;  /* 0x000000d01a1a7890 */ /* 0x000fe2000fffe0ff */
[----:B------:R-:W-:Y:S01]  /*39a0*/  SHF.L.U32 R3, R11, 0x1f, RZ ;  /* 0x0000001f0b037819 */ /* 0x000fe200000006ff */
[----:B------:R-:W-:-:S03]  /*39b0*/  UMOV UR4, 0x40 ;  /* 0x0000004000047882 */ /* 0x000fc60000000000 */
[----:B------:R-:W-:Y:S01]  /*39c0*/  UVIRTCOUNT.DEALLOC.SMPOOL 0x80 ;  /* 0x000000800000784c */ /* 0x000fe20000000000 */
[----:B--2---:R-:W-:Y:S02]  /*39d0*/  ULEA UR8, UR8, UR4, 0x18 ;  /* 0x0000000408087291 */ /* 0x004fe4000f8ec0ff */
[----:B------:R-:W-:-:S07]  /*39e0*/  ULEA UR4, UR30, UR26, 0x3 ;  /* 0x0000001a1e047291 */ /* 0x000fce000f8e18ff */
[----:B------:R2:W-:Y:S02]  /*39f0*/  @P0 STS.U8 [UR8+0x1c], R0 ;  /* 0x00001c00ff000988 */ /* 0x0005e40008000008 */
[----:B------:R-:W4:Y:S02]  /*3a00*/  SYNCS.PHASECHK.TRANS64.TRYWAIT P0, [UR4], R3 ;  /* 0x00000003ff0075a7 */ /* 0x000f240008001104 */
[----:B--2-4-:R-:W-:Y:S05]  /*3a10*/  @!P0 BRA `(.L_x_67) ;  /* 0x0000006000748947 */ /* 0x014fea0003800000 */
.L_x_152:
[----:B------:R-:W-:-:S04]  /*3a20*/  UIADD3 UR4, UPT, UPT, UR30, 0x1, URZ ;  /* 0x000000011e047890 */ /* 0x000fc8000fffe0ff */
[----:B------:R-:W-:-:S04]  /*3a30*/  UISETP.NE.AND UP0, UPT, UR4, 0x4, UPT ;  /* 0x000000040400788c */ /* 0x000fc8000bf05270 */
[----:B------:R-:W-:Y:S02]  /*3a40*/  USEL UR6, URZ, 0x1, UP0 ;  /* 0x00000001ff067887 */ /* 0x000fe40008000000 */
[----:B------:R-:W-:-:S04]  /*3a50*/  USEL UR4, UR4, URZ, UP0 ;  /* 0x000000ff04047287 */ /* 0x000fc80008000000 */
[----:B-1----:R-:W-:Y:S01]  /*3a60*/  ULEA UR5, UR4, UR26, 0x3 ;  /* 0x0000001a04057291 */ /* 0x002fe2000f8e18ff */
[----:B------:R-:W-:-:S04]  /*3a70*/  LOP3.LUT R2, R11, UR6, RZ, 0x3c, !PT ;  /* 0x000000060b027c12 */ /* 0x000fc8000f8e3cff */
[----:B--2---:R-:W-:-:S04]  /*3a80*/  SHF.L.U32 R3, R2, 0x1f, RZ ;  /* 0x0000001f02037819 */ /* 0x004fc800000006ff */
[----:B------:R-:W1:Y:S02]  /*3a90*/  SYNCS.PHASECHK.TRANS64.TRYWAIT P0, [UR5], R3 ;  /* 0x00000003ff0075a7 */ /* 0x000e640008001105 */
[----:B-1----:R-:W-:Y:S05]  /*3aa0*/  @!P0 BRA `(.L_x_68) ;  /* 0x0000006000688947 */ /* 0x002fea0003800000 */
.L_x_154:
        /* <DEDUP_REMOVED lines=9> */
.L_x_156:
[----:B------:R-:W-:-:S04]  /*3b40*/  UIADD3 UR4, UPT, UPT, UR4, 0x1, URZ ;  /* 0x0000000104047890 */ /* 0x000fc8000fffe0ff */
[----:B------:R-:W-:-:S04]  /*3b50*/  UISETP.NE.AND UP0, UPT, UR4, 0x4, UPT ;  /* 0x000000040400788c */ /* 0x000fc8000bf05270 */
[----:B------:R-:W-:Y:S02]  /*3b60*/  USEL UR5, URZ, 0x1, UP0 ;  /* 0x00000001ff057887 */ /* 0x000fe40008000000 */
[----:B------:R-:W-:-:S04]  /*3b70*/  USEL UR4, UR4, URZ, UP0 ;  /* 0x000000ff04047287 */ /* 0x000fc80008000000 */
[----:B------:R-:W-:Y:S01]  /*3b80*/  ULEA UR4, UR4, UR26, 0x3 ;  /* 0x0000001a04047291 */ /* 0x000fe2000f8e18ff */
[----:B-1----:R-:W-:-:S04]  /*3b90*/  LOP3.LUT R3, R2, UR5, RZ, 0x3c, !PT ;  /* 0x0000000502037c12 */ /* 0x002fc8000f8e3cff */
[----:B------:R-:W-:-:S04]  /*3ba0*/  SHF.L.U32 R3, R3, 0x1f, RZ ;  /* 0x0000001f03037819 */ /* 0x000fc800000006ff */
[----:B------:R-:W1:Y:S02]  /*3bb0*/  SYNCS.PHASECHK.TRANS64.TRYWAIT P0, [UR4], R3 ;  /* 0x00000003ff0075a7 */ /* 0x000e640008001104 */
[----:B-1----:R-:W-:Y:S05]  /*3bc0*/  @!P0 BRA `(.L_x_70) ;  /* 0x0000006000508947 */ /* 0x002fea0003800000 */
.L_x_158:
[----:B------:R-:W-:Y:S01]  /*3bd0*/  NOP ;  /* 0x0000000000007918 */ /* 0x000fe20000000000 */
[----:B-1----:R-:W1:Y:S01]  /*3be0*/  LDS R0, [UR8+0x14] ;  /* 0x00001408ff007984 */ /* 0x002e620008000800 */
[----:B------:R-:W-:Y:S01]  /*3bf0*/  ULOP3.LUT UR4, UR42, 0xffff, URZ, 0xc0, !UPT ;  /* 0x0000ffff2a047892 */ /* 0x000fe2000f8ec0ff */
[----:B------:R-:W-:Y:S01]  /*3c00*/  UMOV UR5, 0xffff ;  /* 0x0000ffff00057882 */ /* 0x000fe20000000000 */
[----:B------:R-:W-:Y:S02]  /*3c10*/  UMOV UR6, 0x1 ;  /* 0x0000000100067882 */ /* 0x000fe40000000000 */
[----:B------:R-:W-:-:S04]  /*3c20*/  USHF.R.U32.HI UR4, URZ, 0x5, UR4 ;  /* 0x00000005ff047899 */ /* 0x000fc80008011604 */
[----:B------:R-:W-:Y:S02]  /*3c30*/  USHF.L.U32 UR5, UR5, UR4, URZ ;  /* 0x0000000405057299 */ /* 0x000fe400080006ff */
[----:B------:R-:W-:-:S04]  /*3c40*/  USHF.L.U32 UR4, UR6, UR4, URZ ;  /* 0x0000000406047299 */ /* 0x000fc800080006ff */
[----:B-1----:R-:W-:-:S04]  /*3c50*/  LOP3.LUT R0, R0, UR5, RZ, 0xc0, !PT ;  /* 0x0000000500007c12 */ /* 0x002fc8000f8ec0ff */
[----:B------:R-:W-:-:S13]  /*3c60*/  ISETP.NE.AND P0, PT, R0, UR5, PT ;  /* 0x0000000500007c0c */ /* 0x000fda000bf05270 */
[----:B------:R-:W-:Y:S05]  /*3c70*/  @P0 BRA `(.L_x_71) ;  /* 0x0000000000580947 */ /* 0x000fea0003800000 */
[----:B------:R-:W1:Y:S02]  /*3c80*/  LDS R0, [UR8+0x18] ;  /* 0x00001808ff007984 */ /* 0x000e640008000800 */
[----:B-1----:R-:W-:-:S04]  /*3c90*/  LOP3.LUT R0, R0, UR4, RZ, 0xc0, !PT ;  /* 0x0000000400007c12 */ /* 0x002fc8000f8ec0ff */
[----:B------:R-:W-:-:S13]  /*3ca0*/  ISETP.NE.AND P0, PT, R0, UR4, PT ;  /* 0x0000000400007c0c */ /* 0x000fda000bf05270 */
[----:B------:R-:W-:Y:S05]  /*3cb0*/  @P0 BRA `(.L_x_72) ;  /* 0x00000000003c0947 */ /* 0x000fea0003800000 */
[----:B------:R-:W1:Y:S01]  /*3cc0*/  S2R R2, SR_LANEID ;  /* 0x0000000000027919 */ /* 0x000e620000000000 */
[----:B------:R-:W-:Y:S01]  /*3cd0*/  ULOP3.LUT UR5, URZ, UR5, URZ, 0x33, !UPT ;  /* 0x00000005ff057292 */ /* 0x000fe2000f8e33ff */
[----:B------:R-:W-:Y:S01]  /*3ce0*/  LOP3.LUT R4, RZ, UR4, RZ, 0x33, !PT ;  /* 0x00000004ff047c12 */ /* 0x000fe2000f8e33ff */
[----:B------:R-:W-:Y:S02]  /*3cf0*/  VOTEU.ANY UR4, UPT, PT ;  /* 0x0000000000047886 */ /* 0x000fe400038e0100 */
[----:B------:R-:W-:Y:S01]  /*3d00*/  UFLO.U32 UR4, UR4 ;  /* 0x00000004000472bd */ /* 0x000fe200080e0000 */
[----:B------:R-:W2:Y:S01]  /*3d10*/  REDUX UR6, R4 ;  /* 0x00000000040673c4 */ /* 0x000ea20000000000 */
[----:B------:R-:W-:-:S06]  /*3d20*/  IMAD.U32 R0, RZ, RZ, UR5 ;  /* 0x00000005ff007e24 */ /* 0x000fcc000f8e00ff */
[----:B------:R4:W-:Y:S01]  /*3d30*/  UTCATOMSWS.AND URZ, UR5 ;  /* 0x0000000500ff79e3 */ /* 0x0009e20008000000 */
[----:B------:R-:W3:Y:S01]  /*3d40*/  REDUX UR7, R0 ;  /* 0x00000000000773c4 */ /* 0x000ee20000000000 */
[----:B-1----:R-:W-:Y:S01]  /*3d50*/  ISETP.EQ.U32.AND P0, PT, R2, UR4, PT ;  /* 0x0000000402007c0c */ /* 0x002fe2000bf02070 */
[----:B--2---:R-:W-:Y:S01]  /*3d60*/  IMAD.U32 R2, RZ, RZ, UR6 ;  /* 0x00000006ff027e24 */ /* 0x004fe2000f8e00ff */
[----:B---3--:R-:W-:-:S11]  /*3d70*/  MOV R3, UR7 ;  /* 0x0000000700037c02 */ /* 0x008fd60008000f00 */
[----:B------:R4:W-:Y:S04]  /*3d80*/  @P0 ATOMS.AND RZ, [UR8+0x14], R3 ;  /* 0x00001403ffff098c */ /* 0x0009e8000a800008 */
[----:B------:R4:W-:Y:S01]  /*3d90*/  @P0 ATOMS.AND RZ, [UR8+0x18], R2 ;  /* 0x00001802ffff098c */ /* 0x0009e2000a800008 */
[----:B------:R-:W-:Y:S05]  /*3da0*/  BRA `(.L_x_73) ;  /* 0x0000000000147947 */ /* 0x000fea0003800000 */
.L_x_72:
[----:B------:R-:W-:Y:S02]  /*3db0*/  MOV R2, 0x3dd0 ;  /* 0x00003dd000027802 */ /* 0x000fe40000000f00 */
[----:B---3-5:R-:W-:Y:S05]  /*3dc0*/  CALL.REL.NOINC `($__internal_0_$__cuda_sm10x_tcgen05_guardrail_trap_col_being_dealloced_not_returned_by_alloc) ;  /* 0x0000006400347944 */ /* 0x028fea0003c00000 */
[----:B------:R-:W-:Y:S05]  /*3dd0*/  BRA `(.L_x_73) ;  /* 0x0000000000087947 */ /* 0x000fea0003800000 */
.L_x_71:
[----:B------:R-:W-:Y:S02]  /*3de0*/  MOV R2, 0x3e00 ;  /* 0x00003e0000027802 */ /* 0x000fe40000000f00 */
[----:B---3-5:R-:W-:Y:S05]  /*3df0*/  CALL.REL.NOINC `($__internal_2_$__cuda_sm10x_tcgen05_guardrail_trap_unallocated_columns_being_dealloced) ;  /* 0x0000006400407944 */ /* 0x028fea0003c00000 */
.L_x_73:
[----:B------:R-:W-:Y:S01]  /*3e00*/  NOP ;  /* 0x0000000000007918 */ /* 0x000fe20000000000 */
[----:B----4-:R-:W-:Y:S05]  /*3e10*/  EXIT ;  /* 0x000000000000794d */ /* 0x010fea0003800000 */
.L_x_55:
[----:B------:R-:W-:-:S09]  /*3e20*/  UISETP.NE.OR UP0, UPT, UR17, 0x3, !UP3 ;  /* 0x000000031100788c */ /* 0x000fd2000df05670 */
[----:B------:R-:W-:Y:S05]  /*3e30*/  BRA.U UP0, `(.L_x_74) ;  /* 0x0000001100587547 */ /* 0x000fea000b800000 */
[----:B------:R-:W1:Y:S01]  /*3e40*/  S2UR UR10, SR_CgaCtaId ;  /* 0x00000000000a79c3 */ /* 0x000e620000008800 */
[----:B------:R-:W2:Y:S01]  /*3e50*/  LDCU UR31, c[0x0][0x370] ;  /* 0x00006e00ff1f77ac */ /* 0x000ea20008000800 */
[----:B------:R-:W-:Y:S02]  /*3e60*/  HFMA2 R13, -RZ, RZ, 0, 0 ;  /* 0x00000000ff0d7431 */ /* 0x000fe400000001ff */
[----:B------:R-:W-:Y:S01]  /*3e70*/  IMAD.MOV.U32 R15, RZ, RZ, 0x1 ;  /* 0x00000001ff0f7424 */ /* 0x000fe200078e00ff */
[----:B------:R-:W-:Y:S01]  /*3e80*/  MOV R7, 0x1000 ;  /* 0x0000100000077802 */ /* 0x000fe20000000f00 */
[----:B------:R-:W2:Y:S01]  /*3e90*/  LDCU.128 UR44, c[0x0][0xb10] ;  /* 0x00016200ff2c77ac */ /* 0x000ea20008000c00 */
[----:B------:R-:W-:Y:S01]  /*3ea0*/  IMAD.MOV.U32 R14, RZ, RZ, RZ ;  /* 0x000000ffff0e7224 */ /* 0x000fe200078e00ff */
[----:B------:R-:W3:Y:S01]  /*3eb0*/  LDC.64 R16, c[0x0][0x348] ;  /* 0x0000d200ff107b82 */ /* 0x000ee20000000a00 */
[----:B------:R-:W4:Y:S01]  /*3ec0*/  LDCU UR30, c[0x0][0x374] ;  /* 0x00006e80ff1e77ac */ /* 0x000f220008000800 */
[----:B------:R-:W1:Y:S06]  /*3ed0*/  LDCU UR15, c[0x0][0xb0c] ;  /* 0x00016180ff0f77ac */ /* 0x000e6c0008000800 */
[----:B------:R-:W3:Y:S01]  /*3ee0*/  LDC.64 R2, c[0x0][0x888] ;  /* 0x00022200ff027b82 */ /* 0x000ee20000000a00 */
[----:B------:R-:W3:Y:S01]  /*3ef0*/  LDCU UR49, c[0x0][0xb20] ;  /* 0x00016400ff3177ac */ /* 0x000ee20008000800 */
[----:B------:R-:W3:Y:S06]  /*3f00*/  LDCU UR4, c[0x0][0xb30] ;  /* 0x00016600ff0477ac */ /* 0x000eec0008000800 */
[----:B------:R-:W3:Y:S01]  /*3f10*/  LDC.64 R4, c[0x0][0x890] ;  /* 0x00022400ff047b82 */ /* 0x000ee20000000a00 */
[----:B------:R-:W-:Y:S01]  /*3f20*/  UMOV UR21, 0x400 ;  /* 0x0000040000157882 */ /* 0x000fe20000000000 */
[----:B--2---:R-:W-:-:S02]  /*3f30*/  UIMAD.WIDE.U32 UR6, UR31, UR44, URZ ;  /* 0x0000002c1f0672a5 */ /* 0x004fc4000f8e00ff */
[----:B----4-:R-:W-:Y:S02]  /*3f40*/  UIMAD.WIDE.U32 UR8, UR30, UR47, URZ ;  /* 0x0000002f1e0872a5 */ /* 0x010fe4000f8e00ff */
[----:B-1----:R-:W-:Y:S02]  /*3f50*/  ULEA UR21, UR10, UR21, 0x18 ;  /* 0x000000150a157291 */ /* 0x002fe4000f8ec0ff */
[----:B------:R-:W-:Y:S02]  /*3f60*/  UPLOP3.LUT UP3, UPT, UPT, UPT, UPT, 0x40, 0x4 ;  /* 0x000000000004789c */ /* 0x000fe40003f6e870 */
[----:B------:R-:W-:Y:S02]  /*3f70*/  UIADD3 UR37, UPT, UPT, UR21, 0x58, URZ ;  /* 0x0000005815257890 */ /* 0x000fe4000fffe0ff */
[----:B------:R-:W-:Y:S02]  /*3f80*/  UIADD3 UR33, UPT, UPT, UR21, 0x40, URZ ;  /* 0x0000004015217890 */ /* 0x000fe4000fffe0ff */
[----:B------:R-:W-:-:S02]  /*3f90*/  UIADD3 UR25, UPT, UPT, UR21, 0x48, URZ ;  /* 0x0000004815197890 */ /* 0x000fc4000fffe0ff */
[----:B------:R-:W-:Y:S01]  /*3fa0*/  UIADD3 UR17, UPT, UPT, UR21, 0x50, URZ ;  /* 0x0000005015117890 */ /* 0x000fe2000fffe0ff */
[----:B------:R-:W-:Y:S01]  /*3fb0*/  UMOV UR6, UR7 ;  /* 0x0000000700067c82 */ /* 0x000fe20008000000 */
[----:B------:R-:W-:Y:S01]  /*3fc0*/  UMOV UR41, UR9 ;  /* 0x0000000900297c82 */ /* 0x000fe20008000000 */
[----:B------:R-:W-:Y:S02]  /*3fd0*/  UISETP.GE.AND UP0, UPT, UR42, 0x1, UPT ;  /* 0x000000012a00788c */ /* 0x000fe4000bf06270 */
[----:B------:R-:W-:Y:S01]  /*3fe0*/  UISETP.NE.AND UP4, UPT, UR42, 0x1, UPT ;  /* 0x000000012a00788c */ /* 0x000fe2000bf85270 */
[----:B------:R-:W1:Y:S01]  /*3ff0*/  LDCU.64 UR22, c[0x0][0xb28] ;  /* 0x00016500ff1677ac */ /* 0x000e620008000a00 */
[----:B------:R-:W-:Y:S02]  /*4000*/  UISETP.NE.AND UP6, UPT, UR15, 0x1, UPT ;  /* 0x000000010f00788c */ /* 0x000fe4000bfc5270 */
[----:B------:R-:W-:Y:S02]  /*4010*/  UISETP.NE.AND UP5, UPT, UR46, 0x1, UPT ;  /* 0x000000012e00788c */ /* 0x000fe4000bfa5270 */
[----:B------:R-:W-:-:S02]  /*4020*/  UPRMT UR37, UR10, 0x654, UR37 ;  /* 0x000006540a257896 */ /* 0x000fc40008000025 */
[----:B------:R-:W-:Y:S02]  /*4030*/  USHF.R.U32.HI UR43, URZ, UR45, UR6 ;  /* 0x0000002dff2b7299 */ /* 0x000fe40008011606 */
[----:B------:R-:W-:Y:S02]  /*4040*/  UPRMT UR40, UR10, 0x654, UR33 ;  /* 0x000006540a287896 */ /* 0x000fe40008000021 */
[----:B------:R-:W-:Y:S02]  /*4050*/  UPRMT UR39, UR10, 0x654, UR25 ;  /* 0x000006540a277896 */ /* 0x000fe40008000019 */
[----:B------:R-:W-:Y:S02]  /*4060*/  UPRMT UR38, UR10, 0x654, UR17 ;  /* 0x000006540a267896 */ /* 0x000fe40008000011 */
[----:B---3--:R-:W-:Y:S02]  /*4070*/  USHF.R.U32.HI UR41, URZ, UR49, UR41 ;  /* 0x00000031ff297299 */ /* 0x008fe40008011629 */
[----:B------:R-:W-:-:S11]  /*4080*/  UISETP.NE.AND UP2, UPT, UR4, 0x1, UPT ;  /* 0x000000010400788c */ /* 0x000fd6000bf45270 */
.L_x_85:
[C---:B------:R-:W-:Y:S02]  /*4090*/  LEA R12, R14.reuse, UR21, 0x3 ;  /* 0x000000150e0c7c11 */ /* 0x040fe4000f8e18ff */
[----:B------:R-:W-:Y:S02]  /*40a0*/  SHF.L.U32 R9, R13, 0x1f, RZ ;  /* 0x0000001f0d097819 */ /* 0x000fe400000006ff */
[----:B------:R-:W-:Y:S02]  /*40b0*/  LEA R10, R14, UR21, 0x4 ;  /* 0x000000150e0a7c11 */ /* 0x000fe4000f8e20ff */
[----:B--2---:R-:W2:Y:S02]  /*40c0*/  SYNCS.PHASECHK.TRANS64.TRYWAIT P0, [R12+URZ+0x90], R9 ;  /* 0x000090090c0075a7 */ /* 0x004ea400080011ff */
[----:B--2---:R-:W-:Y:S05]  /*40d0*/  @!P0 BRA `(.L_x_75) ;  /* 0x0000005c00248947 */ /* 0x004fea0003800000 */
.L_x_159:
[----:B--2---:R-:W2:Y:S01]  /*40e0*/  LDS.128 R8, [R10+0x120] ;  /* 0x000120000a087984 */ /* 0x004ea20000000c00 */
[----:B------:R-:W-:Y:S01]  /*40f0*/  UISETP.GE.AND UP0, UPT, UR42, 0x1, UPT ;  /* 0x000000012a00788c */ /* 0x000fe2000bf06270 */
[----:B------:R-:W-:Y:S01]  /*4100*/  @!PT LDS RZ, [RZ] ;  /* 0x00000000fffff984 */ /* 0x000fe20000000800 */
[----:B------:R-:W-:Y:S01]  /*4110*/  @!PT LDS RZ, [RZ] ;  /* 0x00000000fffff984 */ /* 0x000fe20000000800 */
[----:B------:R-:W-:Y:S01]  /*4120*/  @!PT LDS RZ, [RZ] ;  /* 0x00000000fffff984 */ /* 0x000fe20000000800 */
[----:B------:R-:W-:Y:S01]  /*4130*/  @!PT LDS RZ, [RZ] ;  /* 0x00000000fffff984 */ /* 0x000fe20000000800 */
[----:B------:R3:W-:Y:S06]  /*4140*/  MEMBAR.ALL.CTA ;  /* 0x0000000000007992 */ /* 0x0007ec0000008000 */
[----:B---3--:R-:W3:Y:S01]  /*4150*/  FENCE.VIEW.ASYNC.S ;  /* 0x00000000000073c6 */ /* 0x008ee20000000000 */
[----:B--2---:R-:W-:Y:S11]  /*4160*/  LOP3.LUT P0, RZ, R10, 0x1, RZ, 0xc0, !PT ;  /* 0x000000010aff7812 */ /* 0x004ff6000780c0ff */
[----:B------:R-:W-:Y:S02]  /*4170*/  @!UPT UIADD3 URZ, UPT, UPT, URZ, URZ, URZ ;  /* 0x000000fffffff290 */ /* 0x000fe4000fffe0ff */
[----:B---3--:R-:W-:Y:S01]  /*4180*/  VOTEU.ANY UP1, P0 ;  /* 0x0000000000ff7886 */ /* 0x008fe20000020100 */
[----:B------:R-:W-:Y:S11]  /*4190*/  PLOP3.LUT P0, PT, PT, PT, UP1, 0x80, 0x8 ;  /* 0x000000000008781c */ /* 0x000ff60003f0f018 */
[----:B------:R-:W-:Y:S02]  /*41a0*/  @!UPT UIADD3 URZ, UPT, UPT, URZ, URZ, URZ ;  /* 0x000000fffffff290 */ /* 0x000fe4000fffe0ff */
[----:B------:R-:W-:Y:S02]  /*41b0*/  @P0 SHF.R.U32.HI R0, RZ, 0x10, R9 ;  /* 0x00000010ff000819 */ /* 0x000fe40000011609 */
[----:B------:R-:W-:Y:S02]  /*41c0*/  @P0 MOV R6, R8 ;  /* 0x0000000800060202 */ /* 0x000fe40000000f00 */
[----:B------:R-:W-:Y:S01]  /*41d0*/  @P0 R2UR UR4, R0 ;  /* 0x00000000000402ca */ /* 0x000fe200000e0000 */
[----:B------:R-:W-:Y:S01]  /*41e0*/  VIADD R0, R12, 0xa0 ;  /* 0x000000a00c007836 */ /* 0x000fe20000000000 */
[----:B------:R-:W-:Y:S02]  /*41f0*/  @P0 LOP3.LUT R8, R9, 0xffff, RZ, 0xc0, !PT ;  /* 0x0000ffff09080812 */ /* 0x000fe400078ec0ff */
[----:B------:R-:W-:Y:S02]  /*4200*/  @P0 R2UR UR6, R6 ;  /* 0x00000000060602ca */ /* 0x000fe400000e0000 */
[----:B------:R-:W-:Y:S02]  /*4210*/  PRMT R0, RZ, 0x654, R0 ;  /* 0x00000654ff007816 */ /* 0x000fe40000000000 */
[----:B------:R-:W-:Y:S02]  /*4220*/  @P0 R2UR UR5, R8 ;  /* 0x00000000080502ca */ /* 0x000fe400000e0000 */
[----:B------:R2:W-:Y:S03]  /*4230*/  SYNCS.ARRIVE.TRANS64.RED.A1T0 RZ, [R0+URZ], RZ ;  /* 0x000000ff00ff79a7 */ /* 0x0005e600081004ff */
[----:B------:R-:W-:Y:S04]  /*4240*/  @UP1 UMOV UR29, UR4 ;  /* 0x00000004001d1c82 */ /* 0x000fe80008000000 */
[----:B------:R-:W-:Y:S04]  /*4250*/  @UP1 UMOV UR14, UR6 ;  /* 0x00000006000e1c82 */ /* 0x000fe80008000000 */
[----:B------:R-:W-:Y:S01]  /*4260*/  @UP1 UMOV UR13, UR5 ;  /* 0x00000005000d1c82 */ /* 0x000fe20008000000 */
[----:B------:R-:W-:Y:S05]  /*4270*/  BRA.U !UP0, `(.L_x_76) ;  /* 0x0000000108a47547 */ /* 0x000fea000b800000 */
[----:B------:R-:W-:Y:S02]  /*4280*/  UIMAD.WIDE.U32 UR18, UR13, UR47, URZ ;  /* 0x0000002f0d1272a5 */ /* 0x000fe4000f8e00ff */
[----:B------:R-:W-:Y:S02]  /*4290*/  UIMAD.WIDE.U32 UR26, UR14, UR44, URZ ;  /* 0x0000002c0e1a72a5 */ /* 0x000fe4000f8e00ff */
[----:B------:R-:W-:Y:S02]  /*42a0*/  USEL UR4, UR30, UR41, !UP5 ;  /* 0x000000291e047287 */ /* 0x000fe4000e800000 */
[----:B------:R-:W-:Y:S02]  /*42b0*/  USEL UR7, UR31, UR43, !UP6 ;  /* 0x0000002b1f077287 */ /* 0x000fe4000f000000 */
[----:B-1----:R-:W-:Y:S02]  /*42c0*/  UIMAD.WIDE.U32 UR8, UR4, UR22, URZ ;  /* 0x00000016040872a5 */ /* 0x002fe4000f8e00ff */
[----:B------:R-:W-:Y:S01]  /*42d0*/  UIMAD.WIDE.U32 UR10, UR7, UR22, URZ ;  /* 0x00000016070a72a5 */ /* 0x000fe2000f8e00ff */
[----:B------:R-:W-:Y:S02]  /*42e0*/  UMOV UR5, UR19 ;  /* 0x0000001300057c82 */ /* 0x000fe40008000000 */
[----:B------:R-:W-:Y:S03]  /*42f0*/  USHF.R.U32.HI UR6, URZ, UR49, UR5 ;  /* 0x00000031ff067299 */ /* 0x000fe60008011605 */
[----:B------:R-:W-:Y:S01]  /*4300*/  UMOV UR5, UR27 ;  /* 0x0000001b00057c82 */ /* 0x000fe20008000000 */
[----:B------:R-:W-:Y:S02]  /*4310*/  USEL UR6, UR13, UR6, !UP5 ;  /* 0x000000060d067287 */ /* 0x000fe4000e800000 */
[----:B------:R-:W-:Y:S03]  /*4320*/  USHF.R.U32.HI UR12, URZ, UR45, UR5 ;  /* 0x0000002dff0c7299 */ /* 0x000fe60008011605 */
[----:B------:R-:W-:Y:S02]  /*4330*/  UMOV UR5, UR9 ;  /* 0x0000000900057c82 */ /* 0x000fe40008000000 */
[----:B------:R-:W-:Y:S03]  /*4340*/  @UP4 USHF.R.U32.HI UR4, URZ, UR23, UR5 ;  /* 0x00000017ff044299 */ /* 0x000fe60008011605 */
[----:B------:R-:W-:Y:S01]  /*4350*/  UMOV UR5, UR11 ;  /* 0x0000000b00057c82 */ /* 0x000fe20008000000 */
[----:B------:R-:W-:Y:S02]  /*4360*/  UIMAD UR4, UR42, UR4, URZ ;  /* 0x000000042a0472a4 */ /* 0x000fe4000f8e02ff */
[----:B------:R-:W-:Y:S02]  /*4370*/  @UP4 USHF.R.U32.HI UR7, URZ, UR23, UR5 ;  /* 0x00000017ff074299 */ /* 0x000fe40008011605 */
[----:B------:R-:W-:Y:S02]  /*4380*/  UIMAD.WIDE.U32 UR10, UR6, UR22, URZ ;  /* 0x00000016060a72a5 */ /* 0x000fe4000f8e00ff */
[----:B------:R-:W-:Y:S02]  /*4390*/  USEL UR5, UR14, UR12, !UP6 ;  /* 0x0000000c0e057287 */ /* 0x000fe4000f000000 */
[----:B------:R-:W-:Y:S02]  /*43a0*/  UIMAD UR8, UR42, UR7, URZ ;  /* 0x000000072a0872a4 */ /* 0x000fe4000f8e02ff */
[----:B------:R-:W-:Y:S03]  /*43b0*/  UISETP.GE.AND UP0, UPT, UR6, UR4, UPT ;  /* 0x000000040600728c */ /* 0x000fe6000bf06270 */
[----:B------:R-:W-:Y:S01]  /*43c0*/  UMOV UR4, UR11 ;  /* 0x0000000b00047c82 */ /* 0x000fe20008000000 */
[----:B------:R-:W-:Y:S02]  /*43d0*/  UISETP.GE.OR UP0, UPT, UR5, UR8, UP0 ;  /* 0x000000080500728c */ /* 0x000fe40008706670 */
[----:B------:R-:W-:Y:S02]  /*43e0*/  USHF.R.U32.HI UR4, URZ, UR23, UR4 ;  /* 0x00000017ff047299 */ /* 0x000fe40008011604 */
[----:B------:R-:W-:Y:S02]  /*43f0*/  UIMAD.WIDE.U32 UR8, UR5, UR22, URZ ;  /* 0x00000016050872a5 */ /* 0x000fe4000f8e00ff */
[----:B------:R-:W-:Y:S04]  /*4400*/  USEL UR10, UR6, UR4, !UP4 ;  /* 0x00000004060a7287 */ /* 0x000fe8000e000000 */
[----:B------:R-:W-:Y:S01]  /*4410*/  UIADD3 UR11, UPT, UPT, -UR10, URZ, URZ ;  /* 0x000000ff0a0b7290 */ /* 0x000fe2000fffe1ff */
[----:B------:R-:W-:Y:S02]  /*4420*/  @!UP0 UMOV UR4, UR9 ;  /* 0x0000000900048c82 */ /* 0x000fe40008000000 */
[----:B------:R-:W-:Y:S02]  /*4430*/  @!UP0 USHF.R.U32.HI UR4, URZ, UR23, UR4 ;  /* 0x00000017ff048299 */ /* 0x000fe40008011604 */
[----:B------:R-:W-:Y:S02]  /*4440*/  UIMAD UR8, UR42, UR11, UR6 ;  /* 0x0000000b2a0872a4 */ /* 0x000fe4000f8e0206 */
[----:B------:R-:W-:Y:S04]  /*4450*/  @!UP0 USEL UR4, UR5, UR4, !UP4 ;  /* 0x0000000405048287 */ /* 0x000fe8000e000000 */
[----:B------:R-:W-:Y:S02]  /*4460*/  @!UP0 UIMAD UR8, UR7, UR8, UR4 ;  /* 0x00000008070882a4 */ /* 0x000fe4000f8e0204 */
[----:B------:R-:W-:Y:S02]  /*4470*/  @!UP0 UIADD3 UR9, UPT, UPT, UR10, -UR4, URZ ;  /* 0x800000040a098290 */ /* 0x000fe4000fffe0ff */
[----:B------:R-:W-:Y:S02]  /*4480*/  UIADD3 UR4, UPT, UPT, -UR5, URZ, URZ ;  /* 0x000000ff05047290 */ /* 0x000fe4000fffe1ff */
[----:B------:R-:W-:Y:S02]  /*4490*/  UIADD3 UR7, UPT, UPT, -UR6, URZ, URZ ;  /* 0x000000ff06077290 */ /* 0x000fe4000fffe1ff */
[----:B------:R-:W-:Y:S02]  /*44a0*/  @!UP0 UIMAD UR6, UR9, UR42, UR5 ;  /* 0x0000002a090682a4 */ /* 0x000fe4000f8e0205 */
[----:B------:R-:W-:Y:S02]  /*44b0*/  UIMAD UR14, UR15, UR4, UR14 ;  /* 0x000000040f0e72a4 */ /* 0x000fe4000f8e020e */
[----:B------:R-:W-:Y:S01]  /*44c0*/  UIMAD UR13, UR46, UR7, UR13 ;  /* 0x000000072e0d72a4 */ /* 0x000fe2000f8e020d */
[----:B------:R-:W-:Y:S02]  /*44d0*/  @!UP0 UMOV UR5, UR8 ;  /* 0x0000000800058c82 */ /* 0x000fe40008000000 */
[----:B------:R-:W-:Y:S02]  /*44e0*/  UIMAD UR14, UR5, UR15, UR14 ;  /* 0x0000000f050e72a4 */ /* 0x000fe4000f8e020e */
[----:B------:R-:W-:Y:S11]  /*44f0*/  UIMAD UR13, UR6, UR46, UR13 ;  /* 0x0000002e060d72a4 */ /* 0x000ff6000f8e020d */
[----:B------:R-:W-:Y:S01]  /*4500*/  @!UPT UIADD3 URZ, UPT, UPT, URZ, URZ, URZ ;  /* 0x000000fffffff290 */ /* 0x000fe2000fffe0ff */
.L_x_76:
[----:B------:R-:W3:Y:S01]  /*4510*/  @!UP2 LDCU.128 UR8, c[0x0][0xb10] ;  /* 0x00016200ff08a7ac */ /* 0x000ee20008000c00 */
[C---:B------:R-:W-:Y:S02]  /*4520*/  ISETP.NE.U32.AND P1, PT, R4.reuse, RZ, PT ;  /* 0x000000ff0400720c */ /* 0x040fe40003f25070 */
[----:B------:R-:W-:Y:S02]  /*4530*/  ISETP.NE.U32.AND P0, PT, R4, RZ, PT ;  /* 0x000000ff0400720c */ /* 0x000fe40003f05070 */
[C---:B------:R-:W-:Y:S02]  /*4540*/  ISETP.NE.AND.EX P1, PT, R5.reuse, RZ, PT, P1 ;  /* 0x000000ff0500720c */ /* 0x040fe40003f25310 */
[----:B------:R-:W-:Y:S01]  /*4550*/  ISETP.NE.AND.EX P0, PT, R5, RZ, PT, P0 ;  /* 0x000000ff0500720c */ /* 0x000fe20003f05300 */
[----:B------:R-:W4:Y:S01]  /*4560*/  @!UP2 LDCU UR5, c[0x0][0xb0c] ;  /* 0x00016180ff05a7ac */ /* 0x000f220008000800 */
[----:B------:R-:W-:Y:S01]  /*4570*/  SHF.L.U32 R9, R15, 0x1f, RZ ;  /* 0x0000001f0f097819 */ /* 0x000fe200000006ff */
[----:B------:R-:W-:Y:S02]  /*4580*/  USHF.L.U32 UR35, UR16, 0x6, URZ ;  /* 0x0000000610237899 */ /* 0x000fe400080006ff */
[----:B------:R-:W-:Y:S02]  /*4590*/  USHF.L.U32 UR34, UR20, 0x8, URZ ;  /* 0x0000000814227899 */ /* 0x000fe400080006ff */
[----:B---3--:R-:W-:Y:S07]  /*45a0*/  UIMAD.WIDE.U32 UR6, UR14, UR8, URZ ;  /* 0x000000080e0672a5 */ /* 0x008fee000f8e00ff */
[----:B------:R-:W-:Y:S01]  /*45b0*/  @!UP2 UMOV UR4, UR7 ;  /* 0x000000070004ac82 */ /* 0x000fe20008000000 */
[----:B----4-:R-:W-:Y:S02]  /*45c0*/  @!UP2 UISETP.NE.AND UP0, UPT, UR5, 0x1, UPT ;  /* 0x000000010500a88c */ /* 0x010fe4000bf05270 */
[----:B------:R-:W-:Y:S02]  /*45d0*/  @!UP2 USHF.R.U32.HI UR4, URZ, UR9, UR4 ;  /* 0x00000009ff04a299 */ /* 0x000fe40008011604 */
[----:B------:R-:W-:Y:S02]  /*45e0*/  UIMAD.WIDE.U32 UR6, UR13, UR11, URZ ;  /* 0x0000000b0d0672a5 */ /* 0x000fe4000f8e00ff */
[----:B------:R-:W-:Y:S02]  /*45f0*/  @!UP2 USEL UR8, UR14, UR4, !UP0 ;  /* 0x000000040e08a287 */ /* 0x000fe4000c000000 */
[----:B------:R-:W-:Y:S03]  /*4600*/  @!UP2 UISETP.NE.AND UP0, UPT, UR10, 0x1, UPT ;  /* 0x000000010a00a88c */ /* 0x000fe6000bf05270 */
[----:B------:R-:W-:Y:S02]  /*4610*/  @!UP2 UMOV UR6, UR7 ;  /* 0x000000070006ac82 */ /* 0x000fe40008000000 */
[----:B------:R-:W3:Y:S02]  /*4620*/  @!UP2 LDCU UR4, c[0x0][0xb20] ;  /* 0x00016400ff04a7ac */ /* 0x000ee40008000800 */
[----:B---3--:R-:W-:Y:S04]  /*4630*/  @!UP2 USHF.R.U32.HI UR6, URZ, UR4, UR6 ;  /* 0x00000004ff06a299 */ /* 0x008fe80008011606 */
[----:B------:R-:W-:Y:S04]  /*4640*/  @!UP2 USEL UR6, UR13, UR6, !UP0 ;  /* 0x000000060d06a287 */ /* 0x000fe8000c000000 */
[----:B------:R-:W-:Y:S02]  /*4650*/  @!UP2 UIADD3 UR4, UPT, UPT, -UR8, UR6, URZ ;  /* 0x000000060804a290 */ /* 0x000fe4000fffe1ff */
[----:B------:R-:W-:Y:S02]  /*4660*/  @!UP2 UIADD3 UR6, UPT, UPT, UR8, -UR6, URZ ;  /* 0x800000060806a290 */ /* 0x000fe4000fffe0ff */
[----:B------:R-:W-:Y:S02]  /*4670*/  @!UP2 UIMAD UR14, UR4, UR5, UR14 ;  /* 0x00000005040ea2a4 */ /* 0x000fe4000f8e020e */
[----:B------:R-:W-:Y:S01]  /*4680*/  @!UP2 UIMAD UR13, UR6, UR10, UR13 ;  /* 0x0000000a060da2a4 */ /* 0x000fe2000f8e020d */
[----:B------:R-:W-:Y:S11]  /*4690*/  BRA.U UP3, `(.L_x_77) ;  /* 0x0000000103107547 */ /* 0x000ff6000b800000 */
[----:B--2---:R-:W-:Y:S04]  /*46a0*/  MOV R0, UR48 ;  /* 0x0000003000007c02 */ /* 0x004fe80008000f00 */
[----:B------:R-:W-:Y:S04]  /*46b0*/  SHF.L.U32 R11, R0, 0x1f, RZ ;  /* 0x0000001f000b7819 */ /* 0x000fe800000006ff */
[----:B------:R-:W2:Y:S02]  /*46c0*/  SYNCS.PHASECHK.TRANS64.TRYWAIT P2, [UR21+0x88], R11 ;  /* 0x0000880bff0075a7 */ /* 0x000ea40008041115 */
[----:B--2---:R-:W-:Y:S05]  /*46d0*/  @!P2 BRA `(.L_x_78) ;  /* 0x0000005400b8a947 */ /* 0x004fea0003800000 */
.L_x_77:
[----:B------:R-:W-:Y:S05]  /*46e0*/  @!P1 BRA `(.L_x_79) ;  /* 0x0000000000309947 */ /* 0x000fea0003800000 */
[----:B------:R-:W-:Y:S01]  /*46f0*/  ISETP.NE.U32.AND P1, PT, R2, RZ, PT ;  /* 0x000000ff0200720c */ /* 0x000fe20003f25070 */
[----:B------:R-:W3:Y:S01]  /*4700*/  LDCU.64 UR4, c[0x0][0x358] ;  /* 0x00006b00ff0477ac */ /* 0x000ee20008000a00 */
[----:B------:R-:W-:Y:S02]  /*4710*/  IMAD.MOV.U32 R85, RZ, RZ, 0x1 ;  /* 0x00000001ff557424 */ /* 0x000fe400078e00ff */
[----:B------:R-:W-:Y:S11]  /*4720*/  ISETP.NE.AND.EX P1, PT, R3, RZ, PT, P1 ;  /* 0x000000ff0300720c */ /* 0x000ff60003f25310 */
[----:B------:R-:W-:Y:S02]  /*4730*/  @!UPT UIADD3 URZ, UPT, UPT, URZ, URZ, URZ ;  /* 0x000000fffffff290 */ /* 0x000fe4000fffe0ff */
[----:B--2---:R-:W2:Y:S01]  /*4740*/  @P1 LDC.64 R10, c[0x0][0x888] ;  /* 0x00022200ff0a1b82 */ /* 0x004ea20000000a00 */
[----:B------:R-:W-:Y:S04]  /*4750*/  @P1 IMAD R0, R4, UR36, RZ ;  /* 0x0000002404001c24 */ /* 0x000fe8000f8e02ff */
[----:B--2---:R-:W-:Y:S04]  /*4760*/  @P1 IMAD.WIDE R10, R0, 0x4, R10 ;  /* 0x00000004000a1825 */ /* 0x004fe800078e020a */
[----:B------:R-:W-:Y:S01]  /*4770*/  HFMA2 R0, -RZ, RZ, 0, 5.9604644775390625e-08 ;  /* 0x00000001ff007431 */ /* 0x000fe200000001ff */
[----:B---3-5:R3:W5:Y:S04]  /*4780*/  @P1 LDG.E R41, desc[UR4][R10.64] ;  /* 0x000000040a291981 */ /* 0x028768000c1e1900 */
[----:B------:R-:W-:Y:S01]  /*4790*/  @!P1 PRMT R85, R0, 0x7610, R85 ;  /* 0x0000761000559816 */ /* 0x000fe20000000055 */
[----:B---3--:R-:W4:Y:S06]  /*47a0*/  @!P1 LDC R41, c[0x0][0x880] ;  /* 0x00022000ff299b82 */ /* 0x008f2c0000000800 */
.L_x_79:
[----:B----45:R-:W-:Y:S01]  /*47b0*/  @!P0 FSETP.EQ.AND P1, PT, R41, RZ, PT ;  /* 0x000000ff2900820b */ /* 0x030fe20003f22000 */
[----:B------:R-:W-:Y:S01]  /*47c0*/  @!UPT UIADD3 URZ, UPT, UPT, URZ, URZ, URZ ;  /* 0x000000fffffff290 */ /* 0x000fe2000fffe0ff */
[----:B------:R-:W-:Y:S11]  /*47d0*/  @!P0 BRA `(.L_x_80) ;  /* 0x0000000000188947 */ /* 0x000ff60003800000 */
[----:B------:R-:W-:Y:S02]  /*47e0*/  LOP3.LUT P0, RZ, R85, 0xff, RZ, 0xc0, !PT ;  /* 0x000000ff55ff7812 */ /* 0x000fe4000780c0ff */
[----:B------:R-:W-:Y:S04]  /*47f0*/  ISETP.NE.U32.AND P1, PT, R2, RZ, PT ;  /* 0x000000ff0200720c */ /* 0x000fe80003f25070 */
[----:B------:R-:W-:Y:S04]  /*4800*/  ISETP.NE.AND.EX P1, PT, R3, RZ, PT, P1 ;  /* 0x000000ff0300720c */ /* 0x000fe80003f25310 */
[----:B------:R-:W-:Y:S03]  /*4810*/  PLOP3.LUT P1, PT, P1, PT, PT, 0x8, 0x80 ;  /* 0x000000000080781c */ /* 0x000fe60000f2e170 */
[----:B------:R-:W-:Y:S11]  /*4820*/  @P0 FSETP.EQ.AND P1, PT, R41, RZ, PT ;  /* 0x000000ff2900020b */ /* 0x000ff60003f22000 */
[----:B------:R-:W-:Y:S02]  /*4830*/  @!UPT UIADD3 URZ, UPT, UPT, URZ, URZ, URZ ;  /* 0x000000fffffff290 */ /* 0x000fe4000fffe0ff */
.L_x_80:
[----:B------:R-:W3:Y:S01]  /*4840*/  SYNCS.PHASECHK.TRANS64.TRYWAIT P2, [UR21+0x60], R9 ;  /* 0x00006009ff0075a7 */ /* 0x000ee20008041115 */
[----:B------:R-:W-:Y:S04]  /*4850*/  ELECT P0, URZ, PT ;  /* 0x0000000000ff782f */ /* 0x000fe80003800000 */
[----:B------:R-:W-:Y:S11]  /*4860*/  PLOP3.LUT P1, PT, P1, P0, PT, 0xf2, 0x2f ;  /* 0x00000000002f781c */ /* 0x000ff60000f21e72 */
[----:B------:R-:W-:Y:S02]  /*4870*/  @!UPT UIADD3 URZ, UPT, UPT, URZ, URZ, URZ ;  /* 0x000000fffffff290 */ /* 0x000fe4000fffe0ff */
[----:B------:R-:W-:Y:S05]  /*4880*/  @!P1 IADD3 R8, P0, PT, R16, 0x580, RZ ;  /* 0x0000058010089810 */ /* 0x000fea0007f1e0ff */
[----:B------:R-:W-:Y:S01]  /*4890*/  @!P1 IMAD.X R6, RZ, RZ, R17, P0 ;  /* 0x000000ffff069224 */ /* 0x000fe200000e0611 */
[----:B---3--:R-:W-:Y:S07]  /*48a0*/  @!P2 BRA `(.L_x_81) ;  /* 0x00000054005ca947 */ /* 0x008fee0003800000 */
.L_x_162:
[----:B------:R-:W-:Y:S01]  /*48b0*/  @!P1 R2UR UR5, R8 ;  /* 0x00000000080592ca */ /* 0x000fe200000e0000 */
[----:B------:R-:W-:Y:S01]  /*48c0*/  VOTEU.ALL UP0, P1 ;  /* 0x0000000000ff7886 */ /* 0x000fe20000800000 */
[----:B------:R-:W-:Y:S01]  /*48d0*/  @!P1 R2UR UR4, R6 ;  /* 0x00000000060492ca */ /* 0x000fe200000e0000 */
[----:B--2---:R-:W-:Y:S01]  /*48e0*/  @!P1 IMAD.MOV.U32 R0, RZ, RZ, 0x1000 ;  /* 0x00001000ff009424 */ /* 0x004fe200078e00ff */
[----:B------:R-:W-:Y:S01]  /*48f0*/  UMOV UR6, 0x0 ;  /* 0x0000000000067882 */ /* 0x000fe20000000000 */
[----:B------:R-:W-:Y:S01]  /*4900*/  UMOV UR7, 0x10000000 ;  /* 0x1000000000077882 */ /* 0x000fe20000000000 */
[----:B------:R-:W-:Y:S01]  /*4910*/  @!UP0 UIADD3 UR32, UPT, UPT, UR21, 0x200, URZ ;  /* 0x0000020015208890 */ /* 0x000fe2000fffe0ff */
[----:B------:R-:W-:Y:S01]  /*4920*/  @!P1 IADD3 R8, P0, PT, R16, 0x580, RZ ;  /* 0x0000058010089810 */ /* 0x000fe20007f1e0ff */
[----:B------:R-:W-:Y:S04]  /*4930*/  VOTEU.ALL UP0, P1 ;  /* 0x0000000000ff7886 */ /* 0x000fe80000800000 */
[----:B------:R-:W-:Y:S02]  /*4940*/  @!P1 IMAD.X R6, RZ, RZ, R17, P0 ;  /* 0x000000ffff069224 */ /* 0x000fe400000e0611 */
[----:B------:R-:W-:Y:S02]  /*4950*/  IMAD.U32 R10, RZ, RZ, UR5 ;  /* 0x00000005ff0a7e24 */ /* 0x000fe4000f8e00ff */
[----:B------:R-:W-:Y:S03]  /*4960*/  IMAD.U32 R11, RZ, RZ, UR4 ;  /* 0x00000004ff0b7e24 */ /* 0x000fe6000f8e00ff */
[----:B------:R-:W-:Y:S02]  /*4970*/  @!P1 R2UR UR4, R10 ;  /* 0x000000000a0492ca */ /* 0x000fe400000e0000 */
[----:B------:R-:W-:Y:S11]  /*4980*/  @!P1 R2UR UR5, R11 ;  /* 0x000000000b0592ca */ /* 0x000ff600000e0000 */
[----:B------:R-:W-:Y:S02]  /*4990*/  @!UPT UIADD3 URZ, UPT, UPT, URZ, URZ, URZ ;  /* 0x000000fffffff290 */ /* 0x000fe4000fffe0ff */
[----:B------:R2:W-:Y:S01]  /*49a0*/  @!UP0 UTMALDG.3D [UR32], [UR4], desc[UR6] ;  /* 0x00000620040085b4 */ /* 0x0005e20008011000 */
[----:B------:R2:W-:Y:S01]  /*49b0*/  @!P1 SYNCS.ARRIVE.TRANS64.RED.A0TR RZ, [UR21+0x40], R0 ;  /* 0x00004000ffff99a7 */ /* 0x0005e20008300415 */
[----:B------:R-:W-:Y:S01]  /*49c0*/  SYNCS.ARRIVE.TRANS64.RED.A1T0 RZ, [UR40], RZ ;  /* 0x000000ffffff79a7 */ /* 0x000fe20008100428 */
[----:B------:R-:W3:Y:S02]  /*49d0*/  SYNCS.PHASECHK.TRANS64.TRYWAIT P2, [UR21+0x68], R9 ;  /* 0x00006809ff0075a7 */ /* 0x000ee40008041115 */
[----:B--23--:R-:W-:Y:S05]  /*49e0*/  @!P2 BRA `(.L_x_82) ;  /* 0x000000540024a947 */ /* 0x00cfea0003800000 */
.L_x_164:
        /* <DEDUP_REMOVED lines=8> */
[----:B------:R-:W-:Y:S01]  /*4a70*/  @!UP0 UIADD3 UR24, UPT, UPT, UR21, 0x1200, URZ ;  /* 0x0000120015188890 */ /* 0x000fe2000fffe0ff */
[----:B------:R-:W-:Y:S01]  /*4a80*/  VOTEU.ALL UP0, P1 ;  /* 0x0000000000ff7886 */ /* 0x000fe20000800000 */
[----:B------:R-:W-:Y:S01]  /*4a90*/  UMOV UR27, UR35 ;  /* 0x00000023001b7c82 */ /* 0x000fe20008000000 */
[----:B------:R-:W-:Y:S02]  /*4aa0*/  UMOV UR28, UR36 ;  /* 0x00000024001c7c82 */ /* 0x000fe40008000000 */
[----:B------:R-:W-:Y:S02]  /*4ab0*/  IMAD.U32 R10, RZ, RZ, UR5 ;  /* 0x00000005ff0a7e24 */ /* 0x000fe4000f8e00ff */
[----:B------:R-:W-:Y:S02]  /*4ac0*/  IMAD.U32 R11, RZ, RZ, UR4 ;  /* 0x00000004ff0b7e24 */ /* 0x000fe4000f8e00ff */
[----:B------:R-:W-:Y:S01]  /*4ad0*/  @!P1 IMAD.X R6, RZ, RZ, R17, P0 ;  /* 0x000000ffff069224 */ /* 0x000fe200000e0611 */
        /* <DEDUP_REMOVED lines=8> */
.L_x_166:
[----:B------:R-:W-:Y:S01]  /*4b60*/  @!P1 R2UR UR5, R8 ;  /* 0x00000000080592ca */ /* 0x000fe200000e0000 */
[----:B------:R-:W-:Y:S01]  /*4b70*/  VOTEU.ALL UP0, P1 ;  /* 0x0000000000ff7886 */ /* 0x000fe20000800000 */
[----:B------:R-:W-:Y:S01]  /*4b80*/  @!P1 R2UR UR4, R6 ;  /* 0x00000000060492ca */ /* 0x000fe200000e0000 */
[----:B--2---:R-:W-:Y:S01]  /*4b90*/  @!P1 IMAD.MOV.U32 R0, RZ, RZ, 0x1000 ;  /* 0x00001000ff009424 */ /* 0x004fe200078e00ff */
[----:B------:R-:W-:Y:S01]  /*4ba0*/  UMOV UR6, 0x0 ;  /* 0x0000000000067882 */ /* 0x000fe20000000000 */
[----:B------:R-:W-:Y:S01]  /*4bb0*/  UMOV UR7, 0x10000000 ;  /* 0x1000000000077882 */ /* 0x000fe20000000000 */
[----:B------:R-:W-:Y:S01]  /*4bc0*/  @!UP0 UIADD3 UR18, UPT, UPT, UR34, 0x80, URZ ;  /* 0x0000008022128890 */ /* 0x000fe2000fffe0ff */
[----:B------:R-:W-:Y:S01]  /*4bd0*/  VIADD R14, R14, 0x1 ;  /* 0x000000010e0e7836 */ /* 0x000fe20000000000 */
[----:B------:R-:W-:Y:S01]  /*4be0*/  @!UP0 UIADD3 UR16, UPT, UPT, UR21, 0x2200, URZ ;  /* 0x0000220015108890 */ /* 0x000fe2000fffe0ff */
[----:B------:R-:W-:Y:S01]  /*4bf0*/  VOTEU.ALL UP0, P1 ;  /* 0x0000000000ff7886 */ /* 0x000fe20000800000 */
[----:B------:R-:W-:Y:S01]  /*4c00*/  UMOV UR19, UR35 ;  /* 0x0000002300137c82 */ /* 0x000fe20008000000 */
[----:B------:R-:W-:Y:S02]  /*4c10*/  UMOV UR20, UR36 ;  /* 0x0000002400147c82 */ /* 0x000fe40008000000 */
        /* <DEDUP_REMOVED lines=10> */
.L_x_168:
[----:B------:R-:W-:Y:S01]  /*4cc0*/  @!P1 IADD3 R6, P0, PT, R16, 0x580, RZ ;  /* 0x0000058010069810 */ /* 0x000fe20007f1e0ff */
[----:B------:R-:W-:Y:S01]  /*4cd0*/  VOTEU.ALL UP0, P1 ;  /* 0x0000000000ff7886 */ /* 0x000fe20000800000 */
[----:B------:R-:W-:Y:S01]  /*4ce0*/  UMOV UR6, 0x0 ;  /* 0x0000000000067882 */ /* 0x000fe20000000000 */
[----:B------:R-:W-:Y:S01]  /*4cf0*/  UMOV UR7, 0x10000000 ;  /* 0x1000000000077882 */ /* 0x000fe20000000000 */
[----:B------:R-:W-:Y:S01]  /*4d00*/  @!P1 R2UR UR5, R6 ;  /* 0x00000000060592ca */ /* 0x000fe200000e0000 */
[----:B--2---:R-:W-:Y:S01]  /*4d10*/  @!P1 IMAD.X R0, RZ, RZ, R17, P0 ;  /* 0x000000ffff009224 */ /* 0x004fe200000e0611 */
[----:B------:R-:W-:Y:S01]  /*4d20*/  @!UP0 UIADD3 UR10, UPT, UPT, UR34, 0xc0, URZ ;  /* 0x000000c0220a8890 */ /* 0x000fe2000fffe0ff */
[----:B------:R-:W-:Y:S01]  /*4d30*/  R2UR UR16, R87 ;  /* 0x00000000571072ca */ /* 0x000fe200000e0000 */
[----:B------:R-:W-:Y:S01]  /*4d40*/  @!UP0 UIADD3 UR8, UPT, UPT, UR21, 0x3200, URZ ;  /* 0x0000320015088890 */ /* 0x000fe2000fffe0ff */
[----:B------:R-:W-:Y:S01]  /*4d50*/  ISETP.NE.AND P0, PT, R14, 0x2, PT ;  /* 0x000000020e00780c */ /* 0x000fe20003f05270 */
[----:B------:R-:W-:Y:S01]  /*4d60*/  @!UP0 UIADD3 UR9, UPT, UPT, UR21, 0x58, URZ ;  /* 0x0000005815098890 */ /* 0x000fe2000fffe0ff */
[----:B------:R-:W-:Y:S01]  /*4d70*/  @!P1 R2UR UR4, R0 ;  /* 0x00000000000492ca */ /* 0x000fe200000e0000 */
[----:B------:R-:W-:Y:S01]  /*4d80*/  VOTEU.ALL UP0, P1 ;  /* 0x0000000000ff7886 */ /* 0x000fe20000800000 */
[----:B------:R-:W-:Y:S01]  /*4d90*/  UMOV UR11, UR35 ;  /* 0x00000023000b7c82 */ /* 0x000fe20008000000 */
[----:B------:R-:W-:Y:S01]  /*4da0*/  UMOV UR12, UR36 ;  /* 0x00000024000c7c82 */ /* 0x000fe20008000000 */
[----:B------:R-:W-:Y:S01]  /*4db0*/  SEL R0, RZ, 0x1, P0 ;  /* 0x00000001ff007807 */ /* 0x000fe20000000000 */
[----:B------:R-:W-:Y:S01]  /*4dc0*/  UIADD3 UR20, UPT, UPT, UR13, UR59, URZ ;  /* 0x0000003b0d147290 */ /* 0x000fe2000fffe0ff */
[----:B------:R-:W-:Y:S01]  /*4dd0*/  IMAD.U32 R8, RZ, RZ, UR5 ;  /* 0x00000005ff087e24 */ /* 0x000fe2000f8e00ff */
[----:B------:R-:W-:Y:S01]  /*4de0*/  LOP3.LUT R15, R15, 0x1, RZ, 0x3c, !PT ;  /* 0x000000010f0f7812 */ /* 0x000fe200078e3cff */
[----:B------:R-:W-:Y:S01]  /*4df0*/  UPLOP3.LUT UP3, UPT, UPT, UPT, UPT, 0x80, 0x8 ;  /* 0x000000000008789c */ /* 0x000fe20003f6f070 */
[----:B------:R-:W-:Y:S01]  /*4e00*/  LOP3.LUT R13, R13, R0, RZ, 0x3c, !PT ;  /* 0x000000000d0d7212 */ /* 0x000fe200078e3cff */
[----:B------:R-:W-:Y:S01]  /*4e10*/  UIADD3 UR16, UPT, UPT, UR14, UR16, URZ ;  /* 0x000000100e107290 */ /* 0x000fe2000fffe0ff */
[----:B------:R-:W-:Y:S01]  /*4e20*/  SEL R14, R14, RZ, P0 ;  /* 0x000000ff0e0e7207 */ /* 0x000fe20000000000 */
[----:B------:R-:W-:Y:S01]  /*4e30*/  UMOV UR36, UR29 ;  /* 0x0000001d00247c82 */ /* 0x000fe20008000000 */
[----:B------:R-:W-:Y:S01]  /*4e40*/  IMAD.U32 R9, RZ, RZ, UR4 ;  /* 0x00000004ff097e24 */ /* 0x000fe2000f8e00ff */
[----:B------:R-:W-:Y:S04]  /*4e50*/  @!P1 R2UR UR4, R8 ;  /* 0x00000000080492ca */ /* 0x000fe800000e0000 */
[----:B------:R-:W-:Y:S11]  /*4e60*/  @!P1 R2UR UR5, R9 ;  /* 0x00000000090592ca */ /* 0x000ff600000e0000 */
[----:B------:R-:W-:Y:S02]  /*4e70*/  @!UPT UIADD3 URZ, UPT, UPT, URZ, URZ, URZ ;  /* 0x000000fffffff290 */ /* 0x000fe4000fffe0ff */
[----:B------:R2:W-:Y:S01]  /*4e80*/  @!UP0 UTMALDG.3D [UR8], [UR4], desc[UR6] ;  /* 0x00000608040085b4 */ /* 0x0005e20008011000 */
[----:B------:R2:W-:Y:S01]  /*4e90*/  @!P1 SYNCS.ARRIVE.TRANS64.RED.A0TR RZ, [UR21+0x58], R7 ;  /* 0x00005807ffff99a7 */ /* 0x0005e20008300415 */
[----:B------:R-:W-:Y:S01]  /*4ea0*/  SYNCS.ARRIVE.TRANS64.RED.A1T0 RZ, [UR37], RZ ;  /* 0x000000ffffff79a7 */ /* 0x000fe20008100425 */
[----:B------:R-:W-:Y:S05]  /*4eb0*/  BRA.U UP1, `(.L_x_85) ;  /* 0xfffffff101747547 */ /* 0x000fea000b83ffff */
[----:B------:R-:W-:-:S04]  /*4ec0*/  SHF.L.U32 R3, R15, 0x1f, RZ ;  /* 0x0000001f0f037819 */ /* 0x000fc800000006ff */
[----:B------:R-:W3:Y:S02]  /*4ed0*/  SYNCS.PHASECHK.TRANS64.TRYWAIT P0, [UR21+0x60], R3 ;  /* 0x00006003ff0075a7 */ /* 0x000ee40008001115 */
[----:B---3--:R-:W-:Y:S05]  /*4ee0*/  @!P0 BRA `(.L_x_86) ;  /* 0x00000050002c8947 */ /* 0x008fea0003800000 */
.L_x_170:
[----:B------:R-:W4:Y:S02]  /*4ef0*/  SYNCS.PHASECHK.TRANS64.TRYWAIT P0, [UR21+0x68], R3 ;  /* 0x00006803ff0075a7 */ /* 0x000f240008001115 */
[----:B----4-:R-:W-:Y:S05]  /*4f00*/  @!P0 BRA `(.L_x_87) ;  /* 0x00000050003c8947 */ /* 0x010fea0003800000 */
.L_x_172:
[----:B------:R-:W4:Y:S02]  /*4f10*/  SYNCS.PHASECHK.TRANS64.TRYWAIT P0, [UR21+0x70], R3 ;  /* 0x00007003ff0075a7 */ /* 0x000f240008001115 */
[----:B----4-:R-:W-:Y:S05]  /*4f20*/  @!P0 BRA `(.L_x_88) ;  /* 0x00000050004c8947 */ /* 0x010fea0003800000 */
.L_x_174:
[----:B---3--:R-:W-:-:S07]  /*4f30*/  MOV R0, UR21 ;  /* 0x0000001500007c02 */ /* 0x008fce0008000f00 */
.L_x_89:
[----:B---3--:R-:W-:-:S04]  /*4f40*/  SHF.L.U32 R3, R15, 0x1f, RZ ;  /* 0x0000001f0f037819 */ /* 0x008fc800000006ff */
[----:B------:R3:W4:Y:S03]  /*4f50*/  SYNCS.PHASECHK.TRANS64.TRYWAIT P0, [R0+URZ+0x78], R3 ;  /* 0x00007803000075a7 */ /* 0x00072600080011ff */
[----:B----4-:R-:W-:Y:S05]  /*4f60*/  @!P0 NANOSLEEP.SYNCS 0x989680 ;  /* 0x009896800000895d */ /* 0x010fea0003900000 */
[----:B------:R-:W4:Y:S02]  /*4f70*/  @!P0 SYNCS.PHASECHK.TRANS64 P0, [R0+URZ+0x78], R3 ;  /* 0x00007803000085a7 */ /* 0x000f2400080010ff */
[----:B-12-4-:R-:W-:Y:S05]  /*4f80*/  @P0 EXIT ;  /* 0x000000000000094d */ /* 0x016fea0003800000 */
[----:B------:R-:W-:Y:S05]  /*4f90*/  BRA `(.L_x_89) ;  /* 0xfffffffc00e87947 */ /* 0x000fea000383ffff */
.L_x_74:
[----:B------:R-:W-:-:S06]  /*4fa0*/  UISETP.GE.AND UP0, UPT, UR17, 0x4, UPT ;  /* 0x000000041100788c */ /* 0x000fcc000bf06270 */
[----:B------:R-:W-:-:S13]  /*4fb0*/  PLOP3.LUT P0, PT, PT, PT, UP0, 0x80, 0x8 ;  /* 0x000000000008781c */ /* 0x000fda0003f0f008 */
[----:B------:R-:W-:Y:S05]  /*4fc0*/  @!P0 EXIT ;  /* 0x000000000000894d */ /* 0x000fea0003800000 */
[----:B------:R-:W1:Y:S08]  /*4fd0*/  S2UR UR4, SR_CgaCtaId ;  /* 0x00000000000479c3 */ /* 0x000e700000008800 */
[----:B------:R-:W-:Y:S01]  /*4fe0*/  BAR.SYNC.DEFER_BLOCKING 0x6, 0xa0 ;  /* 0x0182800000007b1d */ /* 0x000fe20000010000 */
[C---:B------:R-:W-:Y:S01]  /*4ff0*/  IMAD.SHL.U32 R7, R95.reuse, 0x40, RZ ;  /* 0x000000405f077824 */ /* 0x040fe200078e00ff */
[C---:B------:R-:W-:Y:S01]  /*5000*/  LOP3.LUT R97, R95.reuse, 0x60, RZ, 0xc0, !PT ;  /* 0x000000605f617812 */ /* 0x040fe200078ec0ff */
[----:B------:R-:W-:-:S02]  /*5010*/  IMAD.SHL.U32 R4, R95, 0x20, RZ ;  /* 0x000000205f047824 */ /* 0x000fc400078e00ff */
[----:B------:R-:W-:Y:S02]  /*5020*/  HFMA2 R36, -RZ, RZ, 0, 0 ;  /* 0x00000000ff247431 */ /* 0x000fe400000001ff */
[----:B------:R-:W-:Y:S01]  /*5030*/  IMAD.SHL.U32 R6, R95, 0x2, RZ ;  /* 0x000000025f067824 */ /* 0x000fe200078e00ff */
[----:B------:R-:W-:Y:S01]  /*5040*/  UMOV UR44, 0x400 ;  /* 0x00000400002c7882 */ /* 0x000fe20000000000 */
[----:B------:R-:W2:Y:S01]  /*5050*/  LDC.64 R82, c[0x0][0x8b0] ;  /* 0x00022c00ff527b82 */ /* 0x000ea20000000a00 */
[----:B------:R-:W-:Y:S01]  /*5060*/  LOP3.LUT R5, R7, 0x180, RZ, 0xc0, !PT ;  /* 0x0000018007057812 */ /* 0x000fe200078ec0ff */
[----:B------:R-:W-:Y:S01]  /*5070*/  IMAD.U32 R37, R95, 0x10000, RZ ;  /* 0x000100005f257824 */ /* 0x000fe200078e00ff */
[----:B------:R-:W-:Y:S01]  /*5080*/  LOP3.LUT R4, R4, 0xc00, RZ, 0xc0, !PT ;  /* 0x00000c0004047812 */ /* 0x000fe200078ec0ff */
[----:B------:R-:W-:Y:S01]  /*5090*/  IMAD.MOV.U32 R94, RZ, RZ, RZ ;  /* 0x000000ffff5e7224 */ /* 0x000fe200078e00ff */
[----:B------:R-:W-:Y:S01]  /*50a0*/  LOP3.LUT R6, R5, 0x20, R6, 0xf8, !PT ;  /* 0x0000002005067812 */ /* 0x000fe200078ef806 */
[----:B------:R-:W-:Y:S01]  /*50b0*/  IMAD.SHL.U32 R5, R95, 0x8, RZ ;  /* 0x000000085f057824 */ /* 0x000fe200078e00ff */
[----:B------:R-:W-:Y:S01]  /*50c0*/  LOP3.LUT R4, R4, 0x40, R7, 0xf8, !PT ;  /* 0x0000004004047812 */ /* 0x000fe200078ef807 */
[----:B------:R-:W3:Y:S01]  /*50d0*/  LDC.64 R80, c[0x0][0x8a8] ;  /* 0x00022a00ff507b82 */ /* 0x000ee20000000a00 */
[----:B------:R-:W-:Y:S01]  /*50e0*/  LOP3.LUT R37, R37, 0x600000, RZ, 0xc0, !PT ;  /* 0x0060000025257812 */ /* 0x000fe200078ec0ff */
[----:B------:R-:W-:Y:S01]  /*50f0*/  IMAD.MOV.U32 R89, RZ, RZ, RZ ;  /* 0x000000ffff597224 */ /* 0x000fe200078e00ff */
[----:B------:R-:W-:-:S02]  /*5100*/  LOP3.LUT R95, R95, 0x2, RZ, 0xc0, !PT ;  /* 0x000000025f5f7812 */ /* 0x000fc400078ec0ff */
[----:B------:R-:W-:Y:S02]  /*5110*/  CS2R R92, SRZ ;  /* 0x00000000005c7805 */ /* 0x000fe4000001ff00 */
[----:B------:R-:W-:Y:S01]  /*5120*/  LOP3.LUT R5, R6, 0x30, R5, 0x78, !PT ;  /* 0x0000003006057812 */ /* 0x000fe200078e7805 */
[----:B------:R-:W4:Y:S01]  /*5130*/  LDCU UR57, c[0x0][0x370] ;  /* 0x00006e00ff3977ac */ /* 0x000f220008000800 */
[----:B------:R-:W-:Y:S01]  /*5140*/  LOP3.LUT R4, R4, 0x200, R7, 0xf8, !PT ;  /* 0x0000020004047812 */ /* 0x000fe200078ef807 */
[----:B------:R-:W-:Y:S01]  /*5150*/  IMAD.MOV R90, RZ, RZ, -R95 ;  /* 0x000000ffff5a7224 */ /* 0x000fe200078e0a5f */
[----:B------:R-:W-:Y:S01]  /*5160*/  MOV R91, RZ ;  /* 0x000000ff005b7202 */ /* 0x000fe20000000f00 */
[----:B-1----:R-:W-:Y:S01]  /*5170*/  ULEA UR44, UR4, UR44, 0x18 ;  /* 0x0000002c042c7291 */ /* 0x002fe2000f8ec0ff */
[----:B------:R-:W-:Y:S01]  /*5180*/  LOP3.LUT R84, R4, R5, RZ, 0xfc, !PT ;  /* 0x0000000504547212 */ /* 0x000fe200078efcff */
[----:B------:R-:W1:Y:S02]  /*5190*/  LDCU.64 UR62, c[0x0][0x348] ;  /* 0x00006900ff3e77ac */ /* 0x000e640008000a00 */
[----:B------:R-:W-:-:S02]  /*51a0*/  UIADD3 UR4, UPT, UPT, UR44, 0x4200, URZ ;  /* 0x000042002c047890 */ /* 0x000fc4000fffe0ff */
[----:B------:R-:W-:-:S03]  /*51b0*/  UIADD3 UR5, UPT, UPT, UR44, 0x200, URZ ;  /* 0x000002002c057890 */ /* 0x000fc6000fffe0ff */
[----:B------:R-:W4:Y:S01]  /*51c0*/  LDS R0, [UR44+0x140] ;  /* 0x0001402cff007984 */ /* 0x000f220008000800 */
[----:B------:R-:W1:Y:S01]  /*51d0*/  LDCU UR43, c[0x0][0xb0c] ;  /* 0x00016180ff2b77ac */ /* 0x000e620008000800 */
[----:B------:R-:W-:Y:S02]  /*51e0*/  IMAD.U32 R96, RZ, RZ, UR4 ;  /* 0x00000004ff607e24 */ /* 0x000fe4000f8e00ff */
[----:B------:R-:W-:Y:S01]  /*51f0*/  IMAD.U32 R98, RZ, RZ, UR5 ;  /* 0x00000005ff627e24 */ /* 0x000fe2000f8e00ff */
[----:B------:R-:W1:Y:S01]  /*5200*/  LDCU UR39, c[0x0][0xb30] ;  /* 0x00016600ff2777ac */ /* 0x000e620008000800 */
[----:B------:R-:W1:Y:S01]  /*5210*/  LDCU.64 UR46, c[0x0][0x888] ;  /* 0x00011100ff2e77ac */ /* 0x000e620008000a00 */
[----:B------:R-:W1:Y:S01]  /*5220*/  LDCU.64 UR40, c[0x0][0xb28] ;  /* 0x00016500ff2877ac */ /* 0x000e620008000a00 */
[----:B------:R-:W1:Y:S01]  /*5230*/  LDCU.64 UR60, c[0x0][0x890] ;  /* 0x00011200ff3c77ac */ /* 0x000e620008000a00 */
[----:B------:R-:W1:Y:S01]  /*5240*/  LDCU.128 UR52, c[0x0][0xb10] ;  /* 0x00016200ff3477ac */ /* 0x000e620008000c00 */
[----:B------:R-:W1:Y:S02]  /*5250*/  LDCU UR56, c[0x0][0x374] ;  /* 0x00006e80ff3877ac */ /* 0x000e640008000800 */
[----:B-1234-:R-:W-:-:S07]  /*5260*/  IMAD.IADD R37, R0, 0x1, R37 ;  /* 0x0000000100257824 */ /* 0x01efce00078e0225 */
.L_x_131:
[C---:B------:R-:W-:Y:S02]  /*5270*/  LEA R3, R89.reuse, UR44, 0x3 ;  /* 0x0000002c59037c11 */ /* 0x040fe4000f8e18ff */
[----:B------:R-:W-:Y:S02]  /*5280*/  SHF.L.U32 R0, R92, 0x1f, RZ ;  /* 0x0000001f5c007819 */ /* 0x000fe400000006ff */
[----:B------:R-:W-:Y:S02]  /*5290*/  LEA R5, R89, UR44, 0x4 ;  /* 0x0000002c59057c11 */ /* 0x000fe4000f8e20ff */
[----:B-1----:R-:W1:Y:S02]  /*52a0*/  SYNCS.PHASECHK.TRANS64.TRYWAIT P0, [R3+URZ+0x90], R0 ;  /* 0x00009000030075a7 */ /* 0x002e6400080011ff */
[----:B-1----:R-:W-:Y:S05]  /*52b0*/  @!P0 BRA `(.L_x_90) ;  /* 0x0000004c00808947 */ /* 0x002fea0003800000 */
.L_x_175:
        /* <DEDUP_REMOVED lines=11> */
[----:B------:R-:W-:Y:S01]  /*5370*/  PLOP3.LUT P0, PT, PT, PT, UP1, 0x80, 0x8 ;  /* 0x000000000008781c */ /* 0x000fe20003f0f018 */
[----:B------:R-:W-:Y:S11]  /*5380*/  UP2UR UR45, UPR, URZ, 0x2 ;  /* 0x00000002ff2d7883 */ /* 0x000ff60008000000 */
[----:B------:R-:W-:Y:S01]  /*5390*/  @!UPT UIADD3 URZ, UPT, UPT, URZ, URZ, URZ ;  /* 0x000000fffffff290 */ /* 0x000fe2000fffe0ff */
[----:B-1----:R-:W-:Y:S02]  /*53a0*/  @P0 SHF.R.U32.HI R0, RZ, 0x10, R5 ;  /* 0x00000010ff000819 */ /* 0x002fe40000011605 */
        /* <DEDUP_REMOVED lines=12> */
[----:B------:R-:W2:Y:S01]  /*5470*/  LDCU UR12, c[0x0][0xb20] ;  /* 0x00016400ff0c77ac */ /* 0x000ea20008000800 */
[----:B------:R-:W-:Y:S02]  /*5480*/  UIMAD.WIDE.U32 UR4, UR56, UR55, URZ ;  /* 0x00000037380472a5 */ /* 0x000fe4000f8e00ff */
[----:B------:R-:W-:Y:S02]  /*5490*/  UIMAD.WIDE.U32 UR6, UR57, UR52, URZ ;  /* 0x00000034390672a5 */ /* 0x000fe4000f8e00ff */
[----:B------:R-:W-:Y:S02]  /*54a0*/  UISETP.NE.AND UP0, UPT, UR54, 0x1, UPT ;  /* 0x000000013600788c */ /* 0x000fe4000bf05270 */
[----:B------:R-:W-:Y:S02]  /*54b0*/  UIMAD.WIDE.U32 UR8, UR37, UR55, URZ ;  /* 0x00000037250872a5 */ /* 0x000fe4000f8e00ff */
[----:B------:R-:W-:Y:S02]  /*54c0*/  UIMAD.WIDE.U32 UR10, UR38, UR52, URZ ;  /* 0x00000034260a72a5 */ /* 0x000fe4000f8e00ff */
[----:B------:R-:W-:Y:S02]  /*54d0*/  UISETP.NE.AND UP1, UPT, UR43, 0x1, UPT ;  /* 0x000000012b00788c */ /* 0x000fe4000bf25270 */
[----:B------:R-:W-:Y:S01]  /*54e0*/  UISETP.NE.AND UP2, UPT, UR42, 0x1, UPT ;  /* 0x000000012a00788c */ /* 0x000fe2000bf45270 */
[----:B------:R-:W-:Y:S02]  /*54f0*/  UMOV UR4, UR5 ;  /* 0x0000000500047c82 */ /* 0x000fe40008000000 */
[----:B--2---:R-:W-:Y:S03]  /*5500*/  USHF.R.U32.HI UR5, URZ, UR12, UR4 ;  /* 0x0000000cff057299 */ /* 0x004fe60008011604 */
[----:B------:R-:W-:Y:S02]  /*5510*/  UMOV UR4, UR7 ;  /* 0x0000000700047c82 */ /* 0x000fe40008000000 */
[----:B------:R-:W-:Y:S02]  /*5520*/  USHF.R.U32.HI UR7, URZ, UR53, UR4 ;  /* 0x00000035ff077299 */ /* 0x000fe40008011604 */
[----:B------:R-:W-:Y:S02]  /*5530*/  USEL UR4, UR56, UR5, !UP0 ;  /* 0x0000000538047287 */ /* 0x000fe4000c000000 */
[----:B------:R-:W-:Y:S01]  /*5540*/  USEL UR7, UR57, UR7, !UP1 ;  /* 0x0000000739077287 */ /* 0x000fe2000c800000 */
[----:B------:R-:W-:Y:S01]  /*5550*/  UMOV UR5, UR9 ;  /* 0x0000000900057c82 */ /* 0x000fe20008000000 */
[----:B------:R-:W-:Y:S02]  /*5560*/  UIMAD.WIDE.U32 UR8, UR4, UR40, URZ ;  /* 0x00000028040872a5 */ /* 0x000fe4000f8e00ff */
[----:B------:R-:W-:Y:S03]  /*5570*/  USHF.R.U32.HI UR6, URZ, UR12, UR5 ;  /* 0x0000000cff067299 */ /* 0x000fe60008011605 */
[----:B------:R-:W-:Y:S01]  /*5580*/  UMOV UR5, UR11 ;  /* 0x0000000b00057c82 */ /* 0x000fe20008000000 */
[----:B------:R-:W-:Y:S02]  /*5590*/  UIMAD.WIDE.U32 UR10, UR7, UR40, URZ ;  /* 0x00000028070a72a5 */ /* 0x000fe4000f8e00ff */
[----:B------:R-:W-:Y:S02]  /*55a0*/  USHF.R.U32.HI UR12, URZ, UR53, UR5 ;  /* 0x00000035ff0c7299 */ /* 0x000fe40008011605 */
[----:B------:R-:W-:Y:S01]  /*55b0*/  USEL UR6, UR37, UR6, !UP0 ;  /* 0x0000000625067287 */ /* 0x000fe2000c000000 */
[----:B------:R-:W-:Y:S02]  /*55c0*/  UMOV UR5, UR9 ;  /* 0x0000000900057c82 */ /* 0x000fe40008000000 */
[----:B------:R-:W-:Y:S01]  /*55d0*/  UMOV UR10, UR11 ;  /* 0x0000000b000a7c82 */ /* 0x000fe20008000000 */
[----:B------:R-:W-:Y:S02]  /*55e0*/  @UP2 USHF.R.U32.HI UR4, URZ, UR41, UR5 ;  /* 0x00000029ff042299 */ /* 0x000fe40008011605 */
[----:B------:R-:W-:Y:S02]  /*55f0*/  @UP2 USHF.R.U32.HI UR7, URZ, UR41, UR10 ;  /* 0x00000029ff072299 */ /* 0x000fe4000801160a */
[----:B------:R-:W-:Y:S02]  /*5600*/  UIMAD UR4, UR42, UR4, URZ ;  /* 0x000000042a0472a4 */ /* 0x000fe4000f8e02ff */
        /* <DEDUP_REMOVED lines=8> */
[----:B------:R-:W-:Y:S02]  /*5690*/  USEL UR11, UR6, UR4, !UP2 ;  /* 0x00000004060b7287 */ /* 0x000fe4000d000000 */
[----:B------:R-:W-:Y:S02]  /*56a0*/  UIADD3 UR8, UPT, UPT, -UR5, URZ, URZ ;  /* 0x000000ff05087290 */ /* 0x000fe4000fffe1ff */
[----:B------:R-:W-:Y:S01]  /*56b0*/  UIADD3 UR10, UPT, UPT, -UR11, URZ, URZ ;  /* 0x000000ff0b0a7290 */ /* 0x000fe2000fffe1ff */
[----:B------:R-:W-:Y:S01]  /*56c0*/  @!UP0 UMOV UR4, UR9 ;  /* 0x0000000900048c82 */ /* 0x000fe20008000000 */
[----:B------:R-:W-:Y:S02]  /*56d0*/  UIADD3 UR9, UPT, UPT, -UR6, URZ, URZ ;  /* 0x000000ff06097290 */ /* 0x000fe4000fffe1ff */
[----:B------:R-:W-:Y:S02]  /*56e0*/  @!UP0 USHF.R.U32.HI UR4, URZ, UR41, UR4 ;  /* 0x00000029ff048299 */ /* 0x000fe40008011604 */
[----:B------:R-:W-:Y:S02]  /*56f0*/  UIMAD UR10, UR42, UR10, UR6 ;  /* 0x0000000a2a0a72a4 */ /* 0x000fe4000f8e0206 */
[----:B------:R-:W-:Y:S04]  /*5700*/  @!UP0 USEL UR4, UR5, UR4, !UP2 ;  /* 0x0000000405048287 */ /* 0x000fe8000d000000 */
[----:B------:R-:W-:Y:S02]  /*5710*/  @!UP0 UIMAD UR10, UR7, UR10, UR4 ;  /* 0x0000000a070a82a4 */ /* 0x000fe4000f8e0204 */
[----:B------:R-:W-:Y:S02]  /*5720*/  @!UP0 UIADD3 UR11, UPT, UPT, UR11, -UR4, URZ ;  /* 0x800000040b0b8290 */ /* 0x000fe4000fffe0ff */
[----:B------:R-:W-:Y:S02]  /*5730*/  UIMAD UR7, UR43, UR8, UR38 ;  /* 0x000000082b0772a4 */ /* 0x000fe4000f8e0226 */
[----:B------:R-:W-:Y:S02]  /*5740*/  @!UP0 UIMAD UR6, UR11, UR42, UR5 ;  /* 0x0000002a0b0682a4 */ /* 0x000fe4000f8e0205 */
[----:B------:R-:W-:Y:S01]  /*5750*/  UIMAD UR4, UR54, UR9, UR37 ;  /* 0x00000009360472a4 */ /* 0x000fe2000f8e0225 */
[----:B------:R-:W-:Y:S02]  /*5760*/  @!UP0 UMOV UR5, UR10 ;  /* 0x0000000a00058c82 */ /* 0x000fe40008000000 */
[----:B------:R-:W-:Y:S02]  /*5770*/  UIMAD UR38, UR5, UR43, UR7 ;  /* 0x0000002b052672a4 */ /* 0x000fe4000f8e0207 */
[----:B------:R-:W-:Y:S11]  /*5780*/  UIMAD UR37, UR6, UR54, UR4 ;  /* 0x00000036062572a4 */ /* 0x000ff6000f8e0204 */
[----:B------:R-:W-:Y:S01]  /*5790*/  @!UPT UIADD3 URZ, UPT, UPT, URZ, URZ, URZ ;  /* 0x000000fffffff290 */ /* 0x000fe2000fffe0ff */
.L_x_91:
[----:B------:R-:W-:Y:S01]  /*57a0*/  UISETP.NE.AND UP0, UPT, UR39, 0x1, UPT ;  /* 0x000000012700788c */ /* 0x000fe2000bf05270 */
[----:B------:R-:W-:Y:S01]  /*57b0*/  IADD3 R89, PT, PT, R89, 0x1, RZ ;  /* 0x0000000159597810 */ /* 0x000fe20007ffe0ff */
[----:B------:R-:W-:Y:S02]  /*57c0*/  UIADD3 UR11, UPT, UPT, UR44, 0x200, URZ ;  /* 0x000002002c0b7890 */ /* 0x000fe4000fffe0ff */
[----:B------:R-:W-:Y:S02]  /*57d0*/  USHF.L.U32 UR50, UR16, 0x6, URZ ;  /* 0x0000000610327899 */ /* 0x000fe400080006ff */
[----:B------:R-:W-:Y:S05]  /*57e0*/  USHF.L.U32 UR49, UR20, 0x8, URZ ;  /* 0x0000000814317899 */ /* 0x000fea00080006ff */
[----:B------:R-:W2:Y:S01]  /*57f0*/  @!UP0 LDCU.128 UR12, c[0x0][0xb10] ;  /* 0x00016200ff0c87ac */ /* 0x000ea20008000c00 */
[----:B------:R-:W3:Y:S01]  /*5800*/  @!UP0 LDCU UR5, c[0x0][0xb0c] ;  /* 0x00016180ff0587ac */ /* 0x000ee20008000800 */
[----:B------:R-:W4:Y:S01]  /*5810*/  @!UP0 LDCU UR10, c[0x0][0xb20] ;  /* 0x00016400ff0a87ac */ /* 0x000f220008000800 */
[----:B--2---:R-:W-:Y:S02]  /*5820*/  UIMAD.WIDE.U32 UR8, UR38, UR12, URZ ;  /* 0x0000000c260872a5 */ /* 0x004fe4000f8e00ff */
[----:B------:R-:W-:Y:S02]  /*5830*/  UIMAD.WIDE.U32 UR6, UR37, UR15, URZ ;  /* 0x0000000f250672a5 */ /* 0x000fe4000f8e00ff */
[----:B------:R-:W-:Y:S03]  /*5840*/  @!UP0 UISETP.NE.AND UP1, UPT, UR14, 0x1, UPT ;  /* 0x000000010e00888c */ /* 0x000fe6000bf25270 */
[----:B------:R-:W-:Y:S01]  /*5850*/  @!UP0 UMOV UR4, UR9 ;  /* 0x0000000900048c82 */ /* 0x000fe20008000000 */
[----:B---3--:R-:W-:Y:S02]  /*5860*/  @!UP0 UISETP.NE.AND UP2, UPT, UR5, 0x1, UPT ;  /* 0x000000010500888c */ /* 0x008fe4000bf45270 */
[----:B------:R-:W-:Y:S01]  /*5870*/  @!UP0 USHF.R.U32.HI UR4, URZ, UR13, UR4 ;  /* 0x0000000dff048299 */ /* 0x000fe20008011604 */
[----:B------:R-:W-:Y:S02]  /*5880*/  @!UP0 UMOV UR6, UR7 ;  /* 0x0000000700068c82 */ /* 0x000fe40008000000 */
[----:B----4-:R-:W-:Y:S02]  /*5890*/  @!UP0 USHF.R.U32.HI UR6, URZ, UR10, UR6 ;  /* 0x0000000aff068299 */ /* 0x010fe40008011606 */
[----:B------:R-:W-:Y:S02]  /*58a0*/  @!UP0 USEL UR7, UR38, UR4, !UP2 ;  /* 0x0000000426078287 */ /* 0x000fe4000d000000 */
[----:B------:R-:W-:Y:S04]  /*58b0*/  @!UP0 USEL UR6, UR37, UR6, !UP1 ;  /* 0x0000000625068287 */ /* 0x000fe8000c800000 */
[----:B------:R-:W-:Y:S02]  /*58c0*/  @!UP0 UIADD3 UR4, UPT, UPT, -UR7, UR6, URZ ;  /* 0x0000000607048290 */ /* 0x000fe4000fffe1ff */
[----:B------:R-:W-:Y:S02]  /*58d0*/  @!UP0 UIADD3 UR6, UPT, UPT, UR7, -UR6, URZ ;  /* 0x8000000607068290 */ /* 0x000fe4000fffe0ff */
[----:B------:R-:W-:Y:S02]  /*58e0*/  @!UP0 UIMAD UR38, UR4, UR5, UR38 ;  /* 0x00000005042682a4 */ /* 0x000fe4000f8e0226 */
[----:B------:R-:W-:Y:S02]  /*58f0*/  @!UP0 UIMAD UR37, UR6, UR14, UR37 ;  /* 0x0000000e062582a4 */ /* 0x000fe4000f8e0225 */
[----:B------:R-:W-:Y:S09]  /*5900*/  ULOP3.LUT UP0, URZ, UR11, 0x1b0, URZ, 0xc0, !UPT ;  /* 0x000001b00bff7892 */ /* 0x000ff2000f80c0ff */
[----:B------:R-:W-:Y:S05]  /*5910*/  BRA.U !UP0, `(.L_x_92) ;  /* 0x0000000108407547 */ /* 0x000fea000b800000 */
[----:B------:R-:W2:Y:S01]  /*5920*/  LDCU.64 UR8, c[0x4][0x88] ;  /* 0x01001100ff0877ac */ /* 0x000ea20008000a00 */
[----:B------:R-:W-:Y:S01]  /*5930*/  MOV R3, 0x0 ;  /* 0x0000000000037802 */ /* 0x000fe20000000f00 */
[----:B------:R-:W-:Y:S02]  /*5940*/  HFMA2 R12, -RZ, RZ, 0, 5.9604644775390625e-08 ;  /* 0x00000001ff0c7431 */ /* 0x000fe400000001ff */
[----:B------:R-:W-:Y:S02]  /*5950*/  IMAD.MOV.U32 R8, RZ, RZ, 0x70 ;  /* 0x00000070ff087424 */ /* 0x000fe400078e00ff */
[----:B------:R-:W-:Y:S01]  /*5960*/  IMAD.MOV.U32 R13, RZ, RZ, RZ ;  /* 0x000000ffff0d7224 */ /* 0x000fe200078e00ff */
[----:B------:R-:W3:Y:S01]  /*5970*/  LDCU.64 UR6, c[0x4][0x90] ;  /* 0x01001200ff0677ac */ /* 0x000ee20008000a00 */
[----:B------:R-:W4:Y:S01]  /*5980*/  LDC.64 R2, c[0x4][R3] ;  /* 0x0100000003027b82 */ /* 0x000f220000000a00 */
[----:B------:R-:W1:Y:S01]  /*5990*/  LDCU.64 UR4, c[0x4][0x8] ;  /* 0x01000100ff0477ac */ /* 0x000e620008000a00 */
[----:B--2---:R-:W-:Y:S01]  /*59a0*/  MOV R5, UR9 ;  /* 0x0000000900057c02 */ /* 0x004fe20008000f00 */
[----:B------:R-:W-:Y:S01]  /*59b0*/  IMAD.U32 R4, RZ, RZ, UR8 ;  /* 0x00000008ff047e24 */ /* 0x000fe2000f8e00ff */
[----:B---3--:R-:W-:Y:S01]  /*59c0*/  MOV R7, UR7 ;  /* 0x0000000700077c02 */ /* 0x008fe20008000f00 */
[----:B------:R-:W-:Y:S01]  /*59d0*/  IMAD.U32 R6, RZ, RZ, UR6 ;  /* 0x00000006ff067e24 */ /* 0x000fe2000f8e00ff */
[----:B-1----:R-:W-:Y:S01]  /*59e0*/  MOV R11, UR5 ;  /* 0x00000005000b7c02 */ /* 0x002fe20008000f00 */
[----:B------:R-:W-:Y:S02]  /*59f0*/  IMAD.U32 R10, RZ, RZ, UR4 ;  /* 0x00000004ff0a7e24 */ /* 0x000fe4000f8e00ff */
[----:B------:R-:W-:Y:S07]  /*5a00*/  LEPC R20, `(.L_x_92) ;  /* 0x000000001014794e */ /* 0x000fee0000000000 */
[----:B----45:R-:W-:Y:S05]  /*5a10*/  CALL.ABS.NOINC R2 ;  /* 0x0000000002007343 */ /* 0x030fea0003c00000 */
.L_x_92:
[----:B------:R-:W-:Y:S01]  /*5a20*/  LOP3.LUT P0, RZ, R96, 0x1b0, RZ, 0xc0, !PT ;  /* 0x000001b060ff7812 */ /* 0x000fe2000780c0ff */
[----:B------:R-:W-:Y:S11]  /*5a30*/  BSSY.RECONVERGENT B6, `(.L_x_93) ;  /* 0x0000013000067945 */ /* 0x000ff60003800200 */
[----:B------:R-:W-:Y:S01]  /*5a40*/  @!UPT UIADD3 URZ, UPT, UPT, URZ, URZ, URZ ;  /* 0x000000fffffff290 */ /* 0x000fe2000fffe0ff */
[----:B------:R-:W-:Y:S05]  /*5a50*/  @!P0 BRA `(.L_x_94) ;  /* 0x0000000000408947 */ /* 0x000fea0003800000 */
        /* <DEDUP_REMOVED lines=16> */
.L_x_94:
[----:B------:R-:W-:Y:S05]  /*5b60*/  BSYNC.RECONVERGENT B6 ;  /* 0x0000000000067941 */ /* 0x000fea0003800200 */
.L_x_93:
[----:B------:R-:W-:Y:S01]  /*5b70*/  R2UR UR4, R88 ;  /* 0x00000000580472ca */ /* 0x000fe200000e0000 */
[----:B------:R-:W-:Y:S01]  /*5b80*/  UISETP.NE.U32.AND UP0, UPT, UR60, URZ, UPT ;  /* 0x000000ff3c00728c */ /* 0x000fe2000bf05070 */
[----:B------:R-:W-:Y:S02]  /*5b90*/  ISETP.NE.U32.AND P4, PT, R82, RZ, PT ;  /* 0x000000ff5200720c */ /* 0x000fe40003f85070 */
[----:B------:R-:W-:Y:S01]  /*5ba0*/  ISETP.NE.U32.AND P2, PT, RZ, UR46, PT ;  /* 0x0000002eff007c0c */ /* 0x000fe2000bf45070 */
[----:B------:R-:W-:Y:S01]  /*5bb0*/  UISETP.NE.AND.EX UP1, UPT, UR61, URZ, UPT, UP0 ;  /* 0x000000ff3d00728c */ /* 0x000fe2000bf25300 */
[----:B------:R-:W-:Y:S01]  /*5bc0*/  ISETP.NE.AND.EX P4, PT, R83, RZ, PT, P4 ;  /* 0x000000ff5300720c */ /* 0x000fe20003f85340 */
[----:B------:R-:W-:Y:S01]  /*5bd0*/  UPLOP3.LUT UP0, UPT, UPT, UPT, UPT, 0x40, 0x4 ;  /* 0x000000000004789c */ /* 0x000fe20003f0e870 */
[----:B------:R-:W-:Y:S05]  /*5be0*/  ISETP.NE.AND.EX P2, PT, RZ, UR47, PT, P2 ;  /* 0x0000002fff007c0c */ /* 0x000fea000bf45320 */
[----:B------:R-:W-:Y:S06]  /*5bf0*/  UISETP.NE.AND UP2, UPT, UR4, URZ, UPT ;  /* 0x000000ff0400728c */ /* 0x000fec000bf45270 */
[----:B------:R-:W-:Y:S05]  /*5c00*/  PLOP3.LUT P1, PT, PT, PT, UP2, 0x80, 0x8 ;  /* 0x000000000008781c */ /* 0x000fea0003f2f028 */
[----:B------:R-:W-:Y:S06]  /*5c10*/  @UP2 UPLOP3.LUT UP0, UPT, UPT, UPT, UP1, 0x80, 0x8 ;  /* 0x000000000008289c */ /* 0x000fec0003f0f010 */
[----:B------:R-:W-:Y:S01]  /*5c20*/  PLOP3.LUT P0, PT, PT, PT, UP0, 0x80, 0x8 ;  /* 0x000000000008781c */ /* 0x000fe20003f0f008 */
[----:B------:R-:W-:Y:S01]  /*5c30*/  @!UPT UIADD3 URZ, UPT, UPT, URZ, URZ, URZ ;  /* 0x000000fffffff290 */ /* 0x000fe2000fffe0ff */
[----:B------:R-:W-:Y:S11]  /*5c40*/  BRA.U !UP1, `(.L_x_95) ;  /* 0x00000001093c7547 */ /* 0x000ff6000b800000 */
[----:B------:R-:W-:Y:S01]  /*5c50*/  UISETP.NE.U32.AND UP0, UPT, UR46, URZ, UPT ;  /* 0x000000ff2e00728c */ /* 0x000fe2000bf05070 */
[----:B-1----:R-:W-:Y:S01]  /*5c60*/  HFMA2 R0, -RZ, RZ, 0, 5.9604644775390625e-08 ;  /* 0x00000001ff007431 */ /* 0x002fe200000001ff */
[----:B------:R-:W1:Y:S01]  /*5c70*/  LDCU.64 UR8, c[0x0][0x358] ;  /* 0x00006b00ff0877ac */ /* 0x000e620008000a00 */
[----:B------:R-:W-:Y:S01]  /*5c80*/  IMAD.MOV.U32 R85, RZ, RZ, 0x1 ;  /* 0x00000001ff557424 */ /* 0x000fe200078e00ff */
[----:B------:R-:W-:Y:S06]  /*5c90*/  UISETP.NE.AND.EX UP0, UPT, UR47, URZ, UPT, UP0 ;  /* 0x000000ff2f00728c */ /* 0x000fec000bf05300 */
[----:B------:R-:W-:Y:S05]  /*5ca0*/  PLOP3.LUT P3, PT, PT, PT, UP0, 0x80, 0x8 ;  /* 0x000000000008781c */ /* 0x000fea0003f6f008 */
[----:B------:R-:W2:Y:S01]  /*5cb0*/  @UP0 LDCU.64 UR4, c[0x0][0x888] ;  /* 0x00011100ff0407ac */ /* 0x000ea20008000a00 */
[----:B------:R-:W-:Y:S07]  /*5cc0*/  @UP0 UIMAD UR6, UR36, UR60, URZ ;  /* 0x0000003c240602a4 */ /* 0x000fee000f8e02ff */
[----:B------:R-:W-:Y:S01]  /*5cd0*/  @!P3 PRMT R85, R0, 0x7610, R85 ;  /* 0x000076100055b816 */ /* 0x000fe20000000055 */
[----:B--2---:R-:W-:Y:S06]  /*5ce0*/  @UP0 UIMAD.WIDE UR4, UR6, 0x4, UR4 ;  /* 0x00000004060408a5 */ /* 0x004fec000f8e0204 */
[----:B------:R-:W-:Y:S01]  /*5cf0*/  IMAD.U32 R2, RZ, RZ, UR4 ;  /* 0x00000004ff027e24 */ /* 0x000fe2000f8e00ff */
[----:B------:R-:W-:Y:S04]  /*5d00*/  MOV R3, UR5 ;  /* 0x0000000500037c02 */ /* 0x000fe80008000f00 */
[----:B------:R-:W2:Y:S01]  /*5d10*/  @!UP0 LDCU UR4, c[0x0][0x880] ;  /* 0x00011000ff0487ac */ /* 0x000ea20008000800 */
[----:B-1---5:R3:W5:Y:S02]  /*5d20*/  @P3 LDG.E R41, desc[UR8][R2.64] ;  /* 0x0000000802293981 */ /* 0x022764000c1e1900 */
[----:B--23--:R-:W-:Y:S02]  /*5d30*/  @!P3 IMAD.U32 R41, RZ, RZ, UR4 ;  /* 0x00000004ff29be24 */ /* 0x00cfe4000f8e00ff */
.L_x_95:
[----:B------:R-:W-:Y:S05]  /*5d40*/  @!P4 BRA `(.L_x_96) ;  /* 0x000000000024c947 */ /* 0x000fea0003800000 */
[----:B------:R-:W-:Y:S01]  /*5d50*/  ISETP.NE.U32.AND P3, PT, R80, RZ, PT ;  /* 0x000000ff5000720c */ /* 0x000fe20003f65070 */
[----:B------:R-:W2:Y:S03]  /*5d60*/  LDCU.64 UR4, c[0x0][0x358] ;  /* 0x00006b00ff0477ac */ /* 0x000ea60008000a00 */
[----:B------:R-:W-:Y:S11]  /*5d70*/  ISETP.NE.AND.EX P3, PT, R81, RZ, PT, P3 ;  /* 0x000000ff5100720c */ /* 0x000ff60003f65330 */
[----:B------:R-:W-:Y:S02]  /*5d80*/  @!UPT UIADD3 URZ, UPT, UPT, URZ, URZ, URZ ;  /* 0x000000fffffff290 */ /* 0x000fe4000fffe0ff */
[----:B------:R-:W3:Y:S01]  /*5d90*/  @P3 LDC.64 R2, c[0x0][0x8a8] ;  /* 0x00022a00ff023b82 */ /* 0x000ee20000000a00 */
[----:B-1----:R-:W-:Y:S04]  /*5da0*/  @P3 IMAD R0, R82, UR36, RZ ;  /* 0x0000002452003c24 */ /* 0x002fe8000f8e02ff */
[----:B---3--:R-:W-:Y:S05]  /*5db0*/  @P3 IMAD.WIDE R2, R0, 0x4, R2 ;  /* 0x0000000400023825 */ /* 0x008fea00078e0202 */
[----:B--2--5:R2:W5:Y:S02]  /*5dc0*/  @P3 LDG.E R38, desc[UR4][R2.64] ;  /* 0x0000000402263981 */ /* 0x024564000c1e1900 */
[----:B--2---:R-:W3:Y:S02]  /*5dd0*/  @!P3 LDC R38, c[0x0][0x8a0] ;  /* 0x00022800ff26bb82 */ /* 0x004ee40000000800 */
.L_x_96:
[----:B-----5:R-:W-:Y:S01]  /*5de0*/  FSETP.NEU.AND P4, PT, R41, RZ, PT ;  /* 0x000000ff2900720b */ /* 0x020fe20003f8d000 */
[----:B------:R-:W-:Y:S01]  /*5df0*/  BSSY B1, `(.L_x_97) ;  /* 0x0000042000017945 */ /* 0x000fe20003800000 */
[----:B------:R-:W-:Y:S01]  /*5e00*/  SEL R6, RZ, 0xffffffff, P2 ;  /* 0xffffffffff067807 */ /* 0x000fe20001000000 */
[----:B------:R-:W-:Y:S01]  /*5e10*/  IMAD.MOV.U32 R100, RZ, RZ, 0x1 ;  /* 0x00000001ff647424 */ /* 0x000fe200078e00ff */
[----:B------:R-:W-:Y:S02]  /*5e20*/  LOP3.LUT P3, RZ, R85, 0xff, RZ, 0xc0, !PT ;  /* 0x000000ff55ff7812 */ /* 0x000fe4000786c0ff */
[----:B------:R-:W-:Y:S02]  /*5e30*/  CS2R R78, SRZ ;  /* 0x00000000004e7805 */ /* 0x000fe4000001ff00 */
[----:B------:R-:W-:Y:S02]  /*5e40*/  @P1 SEL R3, RZ, 0xffffffff, P4 ;  /* 0xffffffffff031807 */ /* 0x000fe40002000000 */
[----:B------:R-:W-:Y:S02]  /*5e50*/  CS2R R76, SRZ ;  /* 0x00000000004c7805 */ /* 0x000fe4000001ff00 */
[----:B------:R-:W-:Y:S02]  /*5e60*/  LEA R2, R93, UR44, 0x3 ;  /* 0x0000002c5d027c11 */ /* 0x000fe4000f8e18ff */
[----:B------:R-:W-:Y:S02]  /*5e70*/  CS2R R74, SRZ ;  /* 0x00000000004a7805 */ /* 0x000fe4000001ff00 */
[----:B------:R-:W-:Y:S02]  /*5e80*/  @P0 SEL R3, R6, R3, !P3 ;  /* 0x0000000306030207 */ /* 0x000fe40005800000 */
[----:B------:R-:W-:Y:S02]  /*5e90*/  CS2R R72, SRZ ;  /* 0x0000000000487805 */ /* 0x000fe4000001ff00 */
[----:B------:R-:W-:Y:S02]  /*5ea0*/  LEA R71, R36, UR44, 0x3 ;  /* 0x0000002c24477c11 */ /* 0x000fe4000f8e18ff */
[----:B------:R-:W-:Y:S02]  /*5eb0*/  @P1 LOP3.LUT R3, R3, 0x1, RZ, 0xc0, !PT ;  /* 0x0000000103031812 */ /* 0x000fe400078ec0ff */
[----:B------:R-:W-:Y:S02]  /*5ec0*/  SHF.L.U32 R4, R94, 0x1f, RZ ;  /* 0x0000001f5e047819 */ /* 0x000fe400000006ff */
[----:B------:R-:W-:Y:S02]  /*5ed0*/  ISETP.NE.U32.OR P6, PT, R3, 0x1, !P1 ;  /* 0x000000010300780c */ /* 0x000fe40004fc5470 */
[----:B------:R-:W-:Y:S02]  /*5ee0*/  PLOP3.LUT P2, PT, PT, PT, UP1, 0x80, 0x8 ;  /* 0x000000000008781c */ /* 0x000fe40003f4f018 */
[----:B------:R-:W-:Y:S02]  /*5ef0*/  LEA.HI R39, R36, R36, RZ, 0x1 ;  /* 0x0000002424277211 */ /* 0x000fe400078f08ff */
[----:B------:R-:W-:Y:S02]  /*5f00*/  SEL R3, RZ, 0xffffffff, P4 ;  /* 0xffffffffff037807 */ /* 0x000fe40002000000 */
[----:B------:R-:W-:Y:S01]  /*5f10*/  P2R R102, PR, RZ, 0x40 ;  /* 0x00000040ff667803 */ /* 0x000fe20000000000 */
[C---:B-1----:R-:W-:Y:S01]  /*5f20*/  IMAD.SHL.U32 R0, R39.reuse, 0x80, RZ ;  /* 0x0000008027007824 */ /* 0x042fe200078e00ff */
[----:B------:R-:W-:Y:S03]  /*5f30*/  LOP3.LUT R39, R39, 0xffe, RZ, 0xc0, !PT ;  /* 0x00000ffe27277812 */ /* 0x000fe600078ec0ff */
[----:B------:R-:W-:Y:S02]  /*5f40*/  @P6 SHF.L.U32 R5, R91, 0x1f, RZ ;  /* 0x0000001f5b056819 */ /* 0x000fe400000006ff */
[----:B------:R-:W-:Y:S01]  /*5f50*/  @P2 SEL R3, R6, R3, !P3 ;  /* 0x0000000306032207 */ /* 0x000fe20005800000 */
[----:B------:R-:W-:Y:S01]  /*5f60*/  IMAD.IADD R39, R36, 0x1, -R39 ;  /* 0x0000000124277824 */ /* 0x000fe200078e0a27 */
[----:B------:R-:W1:Y:S01]  /*5f70*/  @P6 SYNCS.PHASECHK.TRANS64.TRYWAIT P1, [R2+URZ+0x40], R5 ;  /* 0x00004005020065a7 */ /* 0x000e6200080211ff */
[----:B------:R-:W-:Y:S02]  /*5f80*/  LOP3.LUT R0, R0, 0xffffff00, RZ, 0xc0, !PT ;  /* 0xffffff0000007812 */ /* 0x000fe400078ec0ff */
[----:B------:R-:W-:Y:S03]  /*5f90*/  LOP3.LUT R3, R3, 0x1, RZ, 0xc0, !PT ;  /* 0x0000000103037812 */ /* 0x000fe600078ec0ff */
[----:B------:R-:W-:Y:S01]  /*5fa0*/  IMAD.IADD R0, R37, 0x1, R0 ;  /* 0x0000000125007824 */ /* 0x000fe200078e0200 */
[----:B------:R-:W-:Y:S03]  /*5fb0*/  ISETP.NE.U32.AND P5, PT, R3, 0x1, PT ;  /* 0x000000010300780c */ /* 0x000fe60003fa5070 */
[----:B------:R-:W-:Y:S01]  /*5fc0*/  IMAD R39, R39, 0x100000, R0 ;  /* 0x0010000027277824 */ /* 0x000fe200078e0200 */
[----:B------:R-:W-:Y:S01]  /*5fd0*/  P2R R101, PR, RZ, 0x20 ;  /* 0x00000020ff657803 */ /* 0x000fe20000000000 */
[----:B------:R2:W4:Y:S01]  /*5fe0*/  SYNCS.PHASECHK.TRANS64.TRYWAIT P0, [R71+URZ+0xb0], R4 ;  /* 0x0000b004470075a7 */ /* 0x00052200080011ff */
[----:B-1----:R-:W-:Y:S01]  /*5ff0*/  @P6 SEL R100, RZ, 0x1, !P1 ;  /* 0x00000001ff646807 */ /* 0x002fe20004800000 */
[----:B--2---:R-:W-:Y:S06]  /*6000*/  @!P6 BRA `(.L_x_98) ;  /* 0x000000000080e947 */ /* 0x004fec0003800000 */
[----:B------:R-:W-:Y:S01]  /*6010*/  @P5 IMAD R6, R93, 0x1000, R84 ;  /* 0x000010005d065824 */ /* 0x000fe200078e0254 */
[----:B------:R-:W1:Y:S01]  /*6020*/  S2R R0, SR_CgaCtaId ;  /* 0x0000000000007919 */ /* 0x000e620000008800 */
[----:B------:R-:W-:Y:S01]  /*6030*/  ISETP.NE.AND P1, PT, R100, RZ, PT ;  /* 0x000000ff6400720c */ /* 0x000fe20003f25270 */
[----:B------:R-:W-:Y:S01]  /*6040*/  BSSY B0, `(.L_x_99) ;  /* 0x000000b000007945 */ /* 0x000fe20003800000 */
[----:B------:R-:W-:Y:S01]  /*6050*/  @P5 VIADD R5, R6, UR44 ;  /* 0x0000002c06055c36 */ /* 0x000fe20008000000 */
[----:B------:R-:W-:Y:S02]  /*6060*/  CS2R R74, SRZ ;  /* 0x00000000004a7805 */ /* 0x000fe4000001ff00 */
[----:B------:R-:W-:Y:S02]  /*6070*/  CS2R R72, SRZ ;  /* 0x0000000000487805 */ /* 0x000fe4000001ff00 */
[----:B------:R-:W-:Y:S01]  /*6080*/  CS2R R78, SRZ ;  /* 0x00000000004e7805 */ /* 0x000fe2000001ff00 */
[----:B------:R-:W-:Y:S01]  /*6090*/  @P5 IMAD R5, R95, -0x10, R5 ;  /* 0xfffffff05f055824 */ /* 0x000fe200078e0205 */
[----:B------:R-:W-:Y:S04]  /*60a0*/  CS2R R76, SRZ ;  /* 0x00000000004c7805 */ /* 0x000fe8000001ff00 */
[----:B------:R-:W-:Y:S05]  /*60b0*/  @P1 BRA `(.L_x_100) ;  /* 0x00000000000c1947 */ /* 0x000fea0003800000 */
[----:B------:R-:W-:Y:S04]  /*60c0*/  SHF.L.U32 R3, R91, 0x1f, RZ ;  /* 0x0000001f5b037819 */ /* 0x000fe800000006ff */
[----:B------:R-:W2:Y:S02]  /*60d0*/  SYNCS.PHASECHK.TRANS64.TRYWAIT P1, [R2+URZ+0x40], R3 ;  /* 0x00004003020075a7 */ /* 0x000ea400080211ff */
[----:B--2---:R-:W-:Y:S05]  /*60e0*/  @!P1 BRA `(.L_x_101) ;  /* 0x0000004000089947 */ /* 0x004fea0003800000 */
.L_x_100:
[----:B------:R-:W-:Y:S05]  /*60f0*/  BSYNC B0 ;  /* 0x0000000000007941 */ /* 0x000fea0003800000 */
.L_x_99:
[----:B------:R-:W-:Y:S01]  /*6100*/  ISETP.NE.AND P1, PT, R101, RZ, PT ;  /* 0x000000ff6500720c */ /* 0x000fe20003f25270 */
[----:B--2---:R-:W-:Y:S02]  /*6110*/  VIADD R3, R2, 0x60 ;  /* 0x0000006002037836 */ /* 0x004fe40000000000 */
[----:B------:R-:W-:Y:S03]  /*6120*/  VIADD R93, R93, 0x1 ;  /* 0x000000015d5d7836 */ /* 0x000fe60000000000 */
[----:B-1----:R-:W-:Y:S07]  /*6130*/  PRMT R0, R0, 0x654, R3 ;  /* 0x0000065400007816 */ /* 0x002fee0000000003 */
[----:B------:R1:W2:Y:S04]  /*6140*/  @P1 LDS.128 R72, [R6+UR44+0x200] ;  /* 0x0002002c06481984 */ /* 0x0002a80008000c00 */
[----:B------:R1:W1:Y:S01]  /*6150*/  @P1 LDS.128 R76, [R5+0x210] ;  /* 0x00021000054c1984 */ /* 0x0002620000000c00 */
[C---:B------:R-:W-:Y:S01]  /*6160*/  ISETP.NE.AND P1, PT, R93.reuse, 0x4, PT ;  /* 0x000000045d00780c */ /* 0x040fe20003f25270 */
[----:B------:R-:W-:Y:S01]  /*6170*/  @!PT LDS RZ, [RZ] ;  /* 0x00000000fffff984 */ /* 0x000fe20000000800 */
[----:B------:R-:W-:Y:S01]  /*6180*/  @!PT LDS RZ, [RZ] ;  /* 0x00000000fffff984 */ /* 0x000fe20000000800 */
[----:B------:R-:W-:Y:S01]  /*6190*/  @!PT LDS RZ, [RZ] ;  /* 0x00000000fffff984 */ /* 0x000fe20000000800 */
[----:B------:R-:W-:Y:S01]  /*61a0*/  @!PT LDS RZ, [RZ] ;  /* 0x00000000fffff984 */ /* 0x000fe20000000800 */
[----:B------:R5:W-:Y:S06]  /*61b0*/  MEMBAR.ALL.CTA ;  /* 0x0000000000007992 */ /* 0x000bec0000008000 */
[----:B-----5:R-:W5:Y:S01]  /*61c0*/  FENCE.VIEW.ASYNC.S ;  /* 0x00000000000073c6 */ /* 0x020f620000000000 */
[----:B------:R-:W-:Y:S01]  /*61d0*/  SEL R93, R93, RZ, P1 ;  /* 0x000000ff5d5d7207 */ /* 0x000fe20000800000 */
[----:B-----5:R5:W-:Y:S02]  /*61e0*/  SYNCS.ARRIVE.TRANS64.RED.A1T0 RZ, [R0+URZ], RZ ;  /* 0x000000ff00ff79a7 */ /* 0x020be400081004ff */
[----:B-----5:R-:W-:Y:S04]  /*61f0*/  SEL R0, RZ, 0x1, P1 ;  /* 0x00000001ff007807 */ /* 0x020fe80000800000 */
[----:B--2---:R-:W-:Y:S02]  /*6200*/  LOP3.LUT R91, R91, R0, RZ, 0x3c, !PT ;  /* 0x000000005b5b7212 */ /* 0x004fe400078e3cff */
.L_x_98:
[----:B------:R-:W-:Y:S05]  /*6210*/  BSYNC B1 ;  /* 0x0000000000017941 */ /* 0x000fea0003800000 */
.L_x_97:
[----:B------:R-:W-:Y:S04]  /*6220*/  SHF.R.U32.HI R3, RZ, 0x15, R39 ;  /* 0x00000015ff037819 */ /* 0x000fe80000011627 */
[----:B------:R-:W-:Y:S01]  /*6230*/  LOP3.LUT P1, RZ, R3, 0x3, R86, 0x48, !PT ;  /* 0x0000000303ff7812 */ /* 0x000fe20007824856 */
[----:B------:R-:W-:Y:S01]  /*6240*/  @!UPT UIADD3 URZ, UPT, UPT, URZ, URZ, URZ ;  /* 0x000000fffffff290 */ /* 0x000fe2000fffe0ff */
[----:B----4-:R-:W-:Y:S11]  /*6250*/  @P0 BRA `(.L_x_102) ;  /* 0x0000000000080947 */ /* 0x010ff60003800000 */
[----:B------:R-:W2:Y:S02]  /*6260*/  SYNCS.PHASECHK.TRANS64.TRYWAIT P0, [R71+URZ+0xb0], R4 ;  /* 0x0000b004470075a7 */ /* 0x000ea400080011ff */
[----:B--2---:R-:W-:Y:S05]  /*6270*/  @!P0 BRA `(.L_x_103) ;  /* 0x0000003c00b88947 */ /* 0x004fea0003800000 */
.L_x_102:
[----:B------:R-:W-:Y:S05]  /*6280*/  @!P1 BRA `(.L_x_104) ;  /* 0x0000000000409947 */ /* 0x000fea0003800000 */
[----:B------:R-:W1:Y:S01]  /*6290*/  LDCU.64 UR8, c[0x4][0x78] ;  /* 0x01000f00ff0877ac */ /* 0x000e620008000a00 */
[----:B------:R-:W-:Y:S01]  /*62a0*/  MOV R3, 0x0 ;  /* 0x0000000000037802 */ /* 0x000fe20000000f00 */
[----:B------:R-:W-:Y:S02]  /*62b0*/  HFMA2 R12, -RZ, RZ, 0, 5.9604644775390625e-08 ;  /* 0x00000001ff0c7431 */ /* 0x000fe400000001ff */
[----:B------:R-:W-:Y:S02]  /*62c0*/  IMAD.MOV.U32 R8, RZ, RZ, 0x192 ;  /* 0x00000192ff087424 */ /* 0x000fe400078e00ff */
[----:B------:R-:W-:Y:S01]  /*62d0*/  IMAD.MOV.U32 R13, RZ, RZ, RZ ;  /* 0x000000ffff0d7224 */ /* 0x000fe200078e00ff */
[----:B------:R-:W4:Y:S01]  /*62e0*/  LDCU.64 UR6, c[0x4][0x80] ;  /* 0x01001000ff0677ac */ /* 0x000f220008000a00 */
[----:B------:R-:W3:Y:S01]  /*62f0*/  LDC.64 R2, c[0x4][R3] ;  /* 0x0100000003027b82 */ /* 0x000ee20000000a00 */
[----:B------:R-:W5:Y:S01]  /*6300*/  LDCU.64 UR4, c[0x4][0x18] ;  /* 0x01000300ff0477ac */ /* 0x000f620008000a00 */
[----:B-1----:R-:W-:Y:S01]  /*6310*/  MOV R5, UR9 ;  /* 0x0000000900057c02 */ /* 0x002fe20008000f00 */
[----:B--2---:R-:W-:Y:S01]  /*6320*/  IMAD.U32 R4, RZ, RZ, UR8 ;  /* 0x00000008ff047e24 */ /* 0x004fe2000f8e00ff */
[----:B----4-:R-:W-:Y:S01]  /*6330*/  MOV R7, UR7 ;  /* 0x0000000700077c02 */ /* 0x010fe20008000f00 */
[----:B------:R-:W-:Y:S01]  /*6340*/  IMAD.U32 R6, RZ, RZ, UR6 ;  /* 0x00000006ff067e24 */ /* 0x000fe2000f8e00ff */
[----:B-----5:R-:W-:Y:S01]  /*6350*/  MOV R11, UR5 ;  /* 0x00000005000b7c02 */ /* 0x020fe20008000f00 */
[----:B------:R-:W-:Y:S02]  /*6360*/  IMAD.U32 R10, RZ, RZ, UR4 ;  /* 0x00000004ff0a7e24 */ /* 0x000fe4000f8e00ff */
[----:B------:R-:W-:Y:S07]  /*6370*/  LEPC R20, `(.L_x_104) ;  /* 0x000000001014794e */ /* 0x000fee0000000000 */
[----:B---3--:R-:W-:Y:S05]  /*6380*/  CALL.ABS.NOINC R2 ;  /* 0x0000000002007343 */ /* 0x008fea0003c00000 */
.L_x_104:
[-C--:B------:R-:W-:Y:S01]  /*6390*/  F2FP.F16.E5M2.UNPACK_B R42, R72.reuse ;  /* 0x00000048ff2a723e */ /* 0x080fe200020004ff */
[----:B------:R-:W-:Y:S05]  /*63a0*/  WARPSYNC.ALL ;  /* 0x0000000000007948 */ /* 0x000fea0003800000 */
[----:B------:R-:W-:Y:S01]  /*63b0*/  R2UR UR4, R39 ;  /* 0x00000000270472ca */ /* 0x000fe200000e0000 */
[--C-:B------:R-:W-:Y:S01]  /*63c0*/  HADD2.F32 R40, -RZ, R42.reuse.H0_H0 ;  /* 0x2000002aff287230 */ /* 0x100fe20000004100 */
[----:B------:R-:W-:Y:S01]  /*63d0*/  F2FP.F16.E5M2.UNPACK_B R43, R72.H1 ;  /* 0x00000048ff2b723e */ /* 0x000fe200030004ff */
[----:B------:R-:W-:Y:S01]  /*63e0*/  HADD2.F32 R42, -RZ, R42.H1_H1 ;  /* 0x3000002aff2a7230 */ /* 0x000fe20000004100 */
[-C--:B------:R-:W-:Y:S01]  /*63f0*/  F2FP.F16.E5M2.UNPACK_B R45, R73.reuse ;  /* 0x00000049ff2d723e */ /* 0x080fe200020004ff */
[----:B------:R-:W-:Y:S01]  /*6400*/  BSSY.RECONVERGENT B0, `(.L_x_105) ;  /* 0x0000099000007945 */ /* 0x000fe20003800200 */
[----:B------:R-:W-:Y:S01]  /*6410*/  F2FP.F16.E5M2.UNPACK_B R47, R73.H1 ;  /* 0x00000049ff2f723e */ /* 0x000fe200030004ff */
[--C-:B------:R-:W-:Y:S01]  /*6420*/  HADD2.F32 R44, -RZ, R43.reuse.H0_H0 ;  /* 0x2000002bff2c7230 */ /* 0x100fe20000004100 */
[-C--:B------:R-:W-:Y:S01]  /*6430*/  F2FP.F16.E5M2.UNPACK_B R49, R74.reuse ;  /* 0x0000004aff31723e */ /* 0x080fe200020004ff */
[----:B------:R-:W-:Y:S01]  /*6440*/  HADD2.F32 R46, -RZ, R43.H1_H1 ;  /* 0x3000002bff2e7230 */ /* 0x000fe20000004100 */
[----:B------:R-:W-:Y:S01]  /*6450*/  F2FP.F16.E5M2.UNPACK_B R51, R74.H1 ;  /* 0x0000004aff33723e */ /* 0x000fe200030004ff */
[--C-:B------:R-:W-:Y:S01]  /*6460*/  HADD2.F32 R43, -RZ, R45.reuse.H0_H0 ;  /* 0x2000002dff2b7230 */ /* 0x100fe20000004100 */
[-C--:B------:R-:W-:Y:S01]  /*6470*/  F2FP.F16.E5M2.UNPACK_B R53, R75.reuse ;  /* 0x0000004bff35723e */ /* 0x080fe200020004ff */
[----:B-12---:R-:W-:Y:S01]  /*6480*/  LDTM.16dp32bit_t0_t15.x32 R4, tmem[UR4] ;  /* 0x00000004000479ee */ /* 0x006fe20008a80000 */
[----:B------:R-:W3:Y:S01]  /*6490*/  LDTM.16dp32bit_t16_t31.x32 R4, tmem[UR4+0x20] ;  /* 0x00002004000479ee */ /* 0x000ee20008aa0000 */
[----:B------:R-:W-:Y:S01]  /*64a0*/  IADD3 R112, PT, PT, R84, UR44, RZ ;  /* 0x0000002c54707c10 */ /* 0x000fe2000fffe0ff */
[----:B------:R-:W-:Y:S01]  /*64b0*/  HADD2.F32 R48, -RZ, R45.H1_H1 ;  /* 0x3000002dff307230 */ /* 0x000fe20000004100 */
[----:B------:R-:W-:Y:S01]  /*64c0*/  SHF.L.U32 R103, R90, 0x4, RZ ;  /* 0x000000045a677819 */ /* 0x000fe200000006ff */
[----:B------:R-:W-:Y:S01]  /*64d0*/  HADD2.F32 R52, -RZ, R49.H1_H1 ;  /* 0x30000031ff347230 */ /* 0x000fe20000004100 */
[----:B------:R-:W-:Y:S01]  /*64e0*/  F2FP.F16.E5M2.UNPACK_B R55, R75.H1 ;  /* 0x0000004bff37723e */ /* 0x000fe200030004ff */
[----:B------:R-:W-:Y:S01]  /*64f0*/  HADD2.F32 R56, -RZ, R53.H1_H1 ;  /* 0x30000035ff387230 */ /* 0x000fe20000004100 */
[-C--:B------:R-:W-:Y:S01]  /*6500*/  F2FP.F16.E5M2.UNPACK_B R57, R76.reuse ;  /* 0x0000004cff39723e */ /* 0x080fe200020004ff */
[--C-:B------:R-:W-:Y:S01]  /*6510*/  HADD2.F32 R45, -RZ, R47.reuse.H0_H0 ;  /* 0x2000002fff2d7230 */ /* 0x100fe20000004100 */
[----:B------:R-:W-:Y:S01]  /*6520*/  F2FP.F16.E5M2.UNPACK_B R59, R76.H1 ;  /* 0x0000004cff3b723e */ /* 0x000fe200030004ff */
[----:B------:R-:W-:Y:S01]  /*6530*/  HADD2.F32 R50, -RZ, R47.H1_H1 ;  /* 0x3000002fff327230 */ /* 0x000fe20000004100 */
[-C--:B------:R-:W-:Y:S01]  /*6540*/  F2FP.F16.E5M2.UNPACK_B R61, R77.reuse ;  /* 0x0000004dff3d723e */ /* 0x080fe200020004ff */
[----:B------:R-:W-:Y:S01]  /*6550*/  HADD2.F32 R47, -RZ, R49.H0_H0 ;  /* 0x20000031ff2f7230 */ /* 0x000fe20000004100 */
[----:B------:R-:W-:Y:S01]  /*6560*/  F2FP.F16.E5M2.UNPACK_B R63, R77.H1 ;  /* 0x0000004dff3f723e */ /* 0x000fe200030004ff */
[----:B------:R-:W-:Y:S01]  /*6570*/  HADD2.F32 R60, -RZ, R57.H1_H1 ;  /* 0x30000039ff3c7230 */ /* 0x000fe20000004100 */
[-C--:B------:R-:W-:Y:S01]  /*6580*/  F2FP.F16.E5M2.UNPACK_B R65, R78.reuse ;  /* 0x0000004eff41723e */ /* 0x080fe200020004ff */
[----:B------:R-:W-:Y:S01]  /*6590*/  HADD2.F32 R64, -RZ, R61.H1_H1 ;  /* 0x3000003dff407230 */ /* 0x000fe20000004100 */
[----:B------:R-:W-:Y:S01]  /*65a0*/  F2FP.F16.E5M2.UNPACK_B R67, R78.H1 ;  /* 0x0000004eff43723e */ /* 0x000fe200030004ff */
[----:B------:R-:W-:Y:S01]  /*65b0*/  HADD2.F32 R49, -RZ, R51.H0_H0 ;  /* 0x20000033ff317230 */ /* 0x000fe20000004100 */
[----:B------:R-:W-:Y:S01]  /*65c0*/  ISETP.NE.AND P0, PT, R97, RZ, PT ;  /* 0x000000ff6100720c */ /* 0x000fe20003f05270 */
[----:B------:R-:W-:Y:S01]  /*65d0*/  HADD2.F32 R68, -RZ, R65.H1_H1 ;  /* 0x30000041ff447230 */ /* 0x000fe20000004100 */
[----:B------:R-:W-:Y:S01]  /*65e0*/  ISETP.NE.AND P6, PT, R102, RZ, PT ;  /* 0x000000ff6600720c */ /* 0x000fe20003fc5270 */
[----:B------:R-:W-:Y:S02]  /*65f0*/  HADD2.F32 R54, -RZ, R51.H1_H1 ;  /* 0x30000033ff367230 */ /* 0x000fe40000004100 */
[C---:B---3--:R-:W-:Y:S01]  /*6600*/  FMUL R0, R38.reuse, R4 ;  /* 0x0000000426007220 */ /* 0x048fe20000400000 */
[C---:B------:R-:W-:Y:S01]  /*6610*/  FMUL R2, R38.reuse, R5 ;  /* 0x0000000526027220 */ /* 0x040fe20000400000 */
[C---:B------:R-:W-:Y:S01]  /*6620*/  FMUL R4, R38.reuse, R8 ;  /* 0x0000000826047220 */ /* 0x040fe20000400000 */
[C---:B------:R-:W-:Y:S01]  /*6630*/  FMUL R5, R38.reuse, R9 ;  /* 0x0000000926057220 */ /* 0x040fe20000400000 */
[C---:B------:R-:W-:Y:S01]  /*6640*/  FFMA R0, R41.reuse, R40, R0 ;  /* 0x0000002829007223 */ /* 0x040fe20000000000 */
[C---:B------:R-:W-:Y:S01]  /*6650*/  FFMA R2, R41.reuse, R42, R2 ;  /* 0x0000002a29027223 */ /* 0x040fe20000000002 */
[C---:B------:R-:W-:Y:S01]  /*6660*/  FMUL R8, R38.reuse, R12 ;  /* 0x0000000c26087220 */ /* 0x040fe20000400000 */
[C---:B------:R-:W-:Y:S01]  /*6670*/  FMUL R9, R38.reuse, R13 ;  /* 0x0000000d26097220 */ /* 0x040fe20000400000 */
[----:B------:R-:W-:Y:S02]  /*6680*/  HADD2.F32 R51, -RZ, R53.H0_H0 ;  /* 0x20000035ff337230 */ /* 0x000fe40000004100 */
[C---:B------:R-:W-:Y:S01]  /*6690*/  FMUL R12, R38.reuse, R16 ;  /* 0x00000010260c7220 */ /* 0x040fe20000400000 */
        /* <DEDUP_REMOVED lines=13> */
[C---:B------:R-:W-:Y:S01]  /*6770*/  FFMA R3, R41.reuse, R44, R3 ;  /* 0x0000002c29037223 */ /* 0x040fe20000000003 */
[----:B------:R-:W-:Y:S01]  /*6780*/  F2FP.F16.E5M2.UNPACK_B R40, R79 ;  /* 0x0000004fff28723e */ /* 0x000fe200020004ff */
[C---:B------:R-:W-:Y:S01]  /*6790*/  FFMA R7, R41.reuse, R46, R7 ;  /* 0x0000002e29077223 */ /* 0x040fe20000000007 */
[C---:B------:R-:W-:Y:S01]  /*67a0*/  FFMA R4, R41.reuse, R43, R4 ;  /* 0x0000002b29047223 */ /* 0x040fe20000000004 */
[----:B------:R-:W-:Y:S01]  /*67b0*/  F2FP.F16.E5M2.UNPACK_B R42, R79.H1 ;  /* 0x0000004fff2a723e */ /* 0x000fe200030004ff */
[C---:B------:R-:W-:Y:S01]  /*67c0*/  FFMA R5, R41.reuse, R48, R5 ;  /* 0x0000003029057223 */ /* 0x040fe20000000005 */
[----:B------:R-:W-:Y:S01]  /*67d0*/  FFMA R6, R41, R45, R6 ;  /* 0x0000002d29067223 */ /* 0x000fe20000000006 */
[----:B------:R-:W-:Y:S01]  /*67e0*/  F2FP.SATFINITE.E5M2.F32.PACK_AB_MERGE_C R99, R7, R3, RZ ;  /* 0x000000030763723e */ /* 0x000fe200048060ff */
[C---:B------:R-:W-:Y:S01]  /*67f0*/  FFMA R11, R41.reuse, R50, R11 ;  /* 0x00000032290b7223 */ /* 0x040fe2000000000b */
[C---:B------:R-:W-:Y:S01]  /*6800*/  FFMA R8, R41.reuse, R47, R8 ;  /* 0x0000002f29087223 */ /* 0x040fe20000000008 */
[----:B------:R-:W-:Y:S01]  /*6810*/  FMUL R10, R38, R14 ;  /* 0x0000000e260a7220 */ /* 0x000fe20000400000 */
[----:B------:R-:W-:Y:S01]  /*6820*/  F2FP.SATFINITE.E5M2.F32.PACK_AB_MERGE_C R104, R2, R0, R99 ;  /* 0x000000000268723e */ /* 0x000fe20004806063 */
[----:B------:R-:W-:Y:S01]  /*6830*/  FFMA R9, R41, R52, R9 ;  /* 0x0000003429097223 */ /* 0x000fe20000000009 */
[----:B------:R-:W-:Y:S01]  /*6840*/  F2FP.SATFINITE.E5M2.F32.PACK_AB_MERGE_C R105, R11, R6, RZ ;  /* 0x000000060b69723e */ /* 0x000fe200048060ff */
[----:B------:R-:W-:Y:S01]  /*6850*/  FFMA R10, R41, R49, R10 ;  /* 0x00000031290a7223 */ /* 0x000fe2000000000a */
[----:B------:R-:W-:Y:S01]  /*6860*/  IADD3 R99, PT, PT, R112, R103, RZ ;  /* 0x0000006770637210 */ /* 0x000fe20007ffe0ff */
[C---:B------:R-:W-:Y:S01]  /*6870*/  FMUL R15, R38.reuse, R15 ;  /* 0x0000000f260f7220 */ /* 0x040fe20000400000 */
[--C-:B------:R-:W-:Y:S01]  /*6880*/  HADD2.F32 R53, -RZ, R55.reuse.H0_H0 ;  /* 0x20000037ff357230 */ /* 0x100fe20000004100 */
[----:B------:R-:W-:Y:S01]  /*6890*/  F2FP.SATFINITE.E5M2.F32.PACK_AB_MERGE_C R105, R5, R4, R105 ;  /* 0x000000040569723e */ /* 0x000fe20004806069 */
[----:B------:R-:W-:Y:S02]  /*68a0*/  HADD2.F32 R58, -RZ, R55.H1_H1 ;  /* 0x30000037ff3a7230 */ /* 0x000fe40000004100 */
[C---:B------:R-:W-:Y:S01]  /*68b0*/  FFMA R15, R41.reuse, R54, R15 ;  /* 0x00000036290f7223 */ /* 0x040fe2000000000f */
[C---:B------:R-:W-:Y:S01]  /*68c0*/  FFMA R12, R41.reuse, R51, R12 ;  /* 0x00000033290c7223 */ /* 0x040fe2000000000c */
[C---:B------:R-:W-:Y:S01]  /*68d0*/  FFMA R13, R41.reuse, R56, R13 ;  /* 0x00000038290d7223 */ /* 0x040fe2000000000d */
[----:B------:R-:W-:Y:S02]  /*68e0*/  HADD2.F32 R55, -RZ, R57.H0_H0 ;  /* 0x20000039ff377230 */ /* 0x000fe40000004100 */
[C---:B------:R-:W-:Y:S01]  /*68f0*/  FMUL R14, R38.reuse, R18 ;  /* 0x00000012260e7220 */ /* 0x040fe20000400000 */
[C---:B------:R-:W-:Y:S01]  /*6900*/  FMUL R19, R38.reuse, R19 ;  /* 0x0000001326137220 */ /* 0x040fe20000400000 */
[--C-:B------:R-:W-:Y:S02]  /*6910*/  HADD2.F32 R57, -RZ, R59.reuse.H0_H0 ;  /* 0x2000003bff397230 */ /* 0x100fe40000004100 */
[C---:B------:R-:W-:Y:S01]  /*6920*/  FMUL R18, R38.reuse, R22 ;  /* 0x0000001626127220 */ /* 0x040fe20000400000 */
[C---:B------:R-:W-:Y:S01]  /*6930*/  FFMA R14, R41.reuse, R53, R14 ;  /* 0x00000035290e7223 */ /* 0x040fe2000000000e */
[----:B------:R-:W-:Y:S02]  /*6940*/  HADD2.F32 R62, -RZ, R59.H1_H1 ;  /* 0x3000003bff3e7230 */ /* 0x000fe40000004100 */
[C---:B------:R-:W-:Y:S01]  /*6950*/  FFMA R19, R41.reuse, R58, R19 ;  /* 0x0000003a29137223 */ /* 0x040fe20000000013 */
[----:B------:R-:W-:Y:S02]  /*6960*/  HADD2.F32 R59, -RZ, R61.H0_H0 ;  /* 0x2000003dff3b7230 */ /* 0x000fe40000004100 */
[C---:B------:R-:W-:Y:S01]  /*6970*/  FMUL R23, R38.reuse, R23 ;  /* 0x0000001726177220 */ /* 0x040fe20000400000 */
[C---:B------:R-:W-:Y:S01]  /*6980*/  FFMA R16, R41.reuse, R55, R16 ;  /* 0x0000003729107223 */ /* 0x040fe20000000010 */
[C---:B------:R-:W-:Y:S01]  /*6990*/  FFMA R17, R41.reuse, R60, R17 ;  /* 0x0000003c29117223 */ /* 0x040fe20000000011 */
[--C-:B------:R-:W-:Y:S02]  /*69a0*/  HADD2.F32 R61, -RZ, R63.reuse.H0_H0 ;  /* 0x2000003fff3d7230 */ /* 0x100fe40000004100 */
[C---:B------:R-:W-:Y:S01]  /*69b0*/  FFMA R18, R41.reuse, R57, R18 ;  /* 0x0000003929127223 */ /* 0x040fe20000000012 */
[----:B------:R-:W-:Y:S02]  /*69c0*/  HADD2.F32 R66, -RZ, R63.H1_H1 ;  /* 0x3000003fff427230 */ /* 0x000fe40000004100 */
[C---:B------:R-:W-:Y:S01]  /*69d0*/  FMUL R22, R38.reuse, R26 ;  /* 0x0000001a26167220 */ /* 0x040fe20000400000 */
[----:B------:R-:W-:Y:S02]  /*69e0*/  HADD2.F32 R63, -RZ, R65.H0_H0 ;  /* 0x20000041ff3f7230 */ /* 0x000fe40000004100 */
[C---:B------:R-:W-:Y:S01]  /*69f0*/  FFMA R23, R41.reuse, R62, R23 ;  /* 0x0000003e29177223 */ /* 0x040fe20000000017 */
[C---:B------:R-:W-:Y:S01]  /*6a00*/  FMUL R27, R38.reuse, R27 ;  /* 0x0000001b261b7220 */ /* 0x040fe20000400000 */
[C---:B------:R-:W-:Y:S01]  /*6a10*/  FFMA R20, R41.reuse, R59, R20 ;  /* 0x0000003b29147223 */ /* 0x040fe20000000014 */
[C---:B------:R-:W-:Y:S01]  /*6a20*/  FFMA R21, R41.reuse, R64, R21 ;  /* 0x0000004029157223 */ /* 0x040fe20000000015 */
[--C-:B------:R-:W-:Y:S02]  /*6a30*/  HADD2.F32 R65, -RZ, R67.reuse.H0_H0 ;  /* 0x20000043ff417230 */ /* 0x100fe40000004100 */
[C---:B------:R-:W-:Y:S01]  /*6a40*/  FFMA R22, R41.reuse, R61, R22 ;  /* 0x0000003d29167223 */ /* 0x040fe20000000016 */
[----:B------:R-:W-:Y:S02]  /*6a50*/  HADD2.F32 R70, -RZ, R67.H1_H1 ;  /* 0x30000043ff467230 */ /* 0x000fe40000004100 */
[C---:B------:R-:W-:Y:S01]  /*6a60*/  FMUL R26, R38.reuse, R30 ;  /* 0x0000001e261a7220 */ /* 0x040fe20000400000 */
[--C-:B------:R-:W-:Y:S02]  /*6a70*/  HADD2.F32 R67, -RZ, R40.reuse.H0_H0 ;  /* 0x20000028ff437230 */ /* 0x100fe40000004100 */
[C---:B------:R-:W-:Y:S01]  /*6a80*/  FFMA R27, R41.reuse, R66, R27 ;  /* 0x00000042291b7223 */ /* 0x040fe2000000001b */
[C---:B------:R-:W-:Y:S01]  /*6a90*/  FMUL R31, R38.reuse, R31 ;  /* 0x0000001f261f7220 */ /* 0x040fe20000400000 */
[C---:B------:R-:W-:Y:S01]  /*6aa0*/  FFMA R24, R41.reuse, R63, R24 ;  /* 0x0000003f29187223 */ /* 0x040fe20000000018 */
[----:B------:R-:W-:Y:S02]  /*6ab0*/  HADD2.F32 R40, -RZ, R40.H1_H1 ;  /* 0x30000028ff287230 */ /* 0x000fe40000004100 */
[C---:B------:R-:W-:Y:S01]  /*6ac0*/  FFMA R25, R41.reuse, R68, R25 ;  /* 0x0000004429197223 */ /* 0x040fe20000000019 */
[--C-:B------:R-:W-:Y:S02]  /*6ad0*/  HADD2.F32 R69, -RZ, R42.reuse.H0_H0 ;  /* 0x2000002aff457230 */ /* 0x100fe40000004100 */
[C---:B------:R-:W-:Y:S01]  /*6ae0*/  FFMA R26, R41.reuse, R65, R26 ;  /* 0x00000041291a7223 */ /* 0x040fe2000000001a */
[----:B------:R-:W-:Y:S02]  /*6af0*/  HADD2.F32 R42, -RZ, R42.H1_H1 ;  /* 0x3000002aff2a7230 */ /* 0x000fe40000004100 */
[C---:B------:R-:W-:Y:S01]  /*6b00*/  FMUL R30, R38.reuse, R34 ;  /* 0x00000022261e7220 */ /* 0x040fe20000400000 */
[----:B------:R-:W-:Y:S01]  /*6b10*/  FFMA R31, R41, R70, R31 ;  /* 0x00000046291f7223 */ /* 0x000fe2000000001f */
[----:B------:R-:W-:Y:S01]  /*6b20*/  FMUL R35, R38, R35 ;  /* 0x0000002326237220 */ /* 0x000fe20000400000 */
[----:B------:R-:W-:Y:S01]  /*6b30*/  F2FP.SATFINITE.E5M2.F32.PACK_AB_MERGE_C R106, R15, R10, RZ ;  /* 0x0000000a0f6a723e */ /* 0x000fe200048060ff */
[----:B------:R-:W-:Y:S01]  /*6b40*/  FFMA R28, R41, R67, R28 ;  /* 0x00000043291c7223 */ /* 0x000fe2000000001c */
[----:B------:R-:W-:Y:S01]  /*6b50*/  F2FP.SATFINITE.E5M2.F32.PACK_AB_MERGE_C R107, R19, R14, RZ ;  /* 0x0000000e136b723e */ /* 0x000fe200048060ff */
[C---:B------:R-:W-:Y:S01]  /*6b60*/  FFMA R29, R41.reuse, R40, R29 ;  /* 0x00000028291d7223 */ /* 0x040fe2000000001d */
[C---:B------:R-:W-:Y:S01]  /*6b70*/  FFMA R30, R41.reuse, R69, R30 ;  /* 0x00000045291e7223 */ /* 0x040fe2000000001e */
[----:B------:R-:W-:Y:S01]  /*6b80*/  FFMA R35, R41, R42, R35 ;  /* 0x0000002a29237223 */ /* 0x000fe20000000023 */
[----:B------:R-:W-:Y:S02]  /*6b90*/  F2FP.SATFINITE.E5M2.F32.PACK_AB_MERGE_C R106, R9, R8, R106 ;  /* 0x00000008096a723e */ /* 0x000fe4000480606a */
[----:B------:R-:W-:Y:S02]  /*6ba0*/  F2FP.SATFINITE.E5M2.F32.PACK_AB_MERGE_C R107, R13, R12, R107 ;  /* 0x0000000c0d6b723e */ /* 0x000fe4000480606b */
[----:B------:R-:W-:Y:S02]  /*6bb0*/  F2FP.SATFINITE.E5M2.F32.PACK_AB_MERGE_C R108, R23, R18, RZ ;  /* 0x00000012176c723e */ /* 0x000fe400048060ff */
[----:B------:R-:W-:Y:S01]  /*6bc0*/  F2FP.SATFINITE.E5M2.F32.PACK_AB_MERGE_C R109, R27, R22, RZ ;  /* 0x000000161b6d723e */ /* 0x000fe200048060ff */
[----:B------:R1:W-:Y:S01]  /*6bd0*/  STS.128 [R84+UR44+0x4200], R104 ;  /* 0x0042006854007988 */ /* 0x0003e20008000c2c */
[----:B------:R-:W-:Y:S02]  /*6be0*/  F2FP.SATFINITE.E5M2.F32.PACK_AB_MERGE_C R113, R31, R26, RZ ;  /* 0x0000001a1f71723e */ /* 0x000fe400048060ff */
[----:B------:R-:W-:Y:S02]  /*6bf0*/  F2FP.SATFINITE.E5M2.F32.PACK_AB_MERGE_C R114, R35, R30, RZ ;  /* 0x0000001e2372723e */ /* 0x000fe400048060ff */
[----:B------:R-:W-:Y:S02]  /*6c00*/  F2FP.SATFINITE.E5M2.F32.PACK_AB_MERGE_C R108, R17, R16, R108 ;  /* 0x00000010116c723e */ /* 0x000fe4000480606c */
[----:B------:R-:W-:Y:S02]  /*6c10*/  F2FP.SATFINITE.E5M2.F32.PACK_AB_MERGE_C R109, R21, R20, R109 ;  /* 0x00000014156d723e */ /* 0x000fe4000480606d */
[----:B------:R-:W-:Y:S02]  /*6c20*/  F2FP.SATFINITE.E5M2.F32.PACK_AB_MERGE_C R110, R25, R24, R113 ;  /* 0x00000018196e723e */ /* 0x000fe40004806071 */
[----:B------:R-:W-:Y:S02]  /*6c30*/  F2FP.SATFINITE.E5M2.F32.PACK_AB_MERGE_C R111, R29, R28, R114 ;  /* 0x0000001c1d6f723e */ /* 0x000fe40004806072 */
[----:B------:R-:W-:Y:S02]  /*6c40*/  LEA R112, R93, UR44, 0x3 ;  /* 0x0000002c5d707c11 */ /* 0x000fe4000f8e18ff */
[----:B------:R-:W-:Y:S01]  /*6c50*/  @P6 SHF.L.U32 R113, R91, 0x1f, RZ ;  /* 0x0000001f5b716819 */ /* 0x000fe200000006ff */
[----:B------:R1:W-:Y:S01]  /*6c60*/  STS.128 [R99+0x4210], R108 ;  /* 0x0042106c63007388 */ /* 0x0003e20000000c00 */
[----:B------:R-:W-:Y:S01]  /*6c70*/  @!PT LDS RZ, [RZ] ;  /* 0x00000000fffff984 */ /* 0x000fe20000000800 */
[----:B------:R-:W-:Y:S01]  /*6c80*/  @!PT LDS RZ, [RZ] ;  /* 0x00000000fffff984 */ /* 0x000fe20000000800 */
[----:B------:R-:W-:Y:S01]  /*6c90*/  @!PT LDS RZ, [RZ] ;  /* 0x00000000fffff984 */ /* 0x000fe20000000800 */
[----:B------:R-:W-:Y:S01]  /*6ca0*/  @!PT LDS RZ, [RZ] ;  /* 0x00000000fffff984 */ /* 0x000fe20000000800 */
[----:B------:R2:W-:Y:S07]  /*6cb0*/  MEMBAR.ALL.CTA ;  /* 0x0000000000007992 */ /* 0x0005ee0000008000 */
[----:B--2---:R-:W2:Y:S02]  /*6cc0*/  FENCE.VIEW.ASYNC.S ;  /* 0x00000000000073c6 */ /* 0x004ea40000000000 */
[----:B--2---:R-:W-:Y:S06]  /*6cd0*/  BAR.SYNC.DEFER_BLOCKING 0x1, 0x80 ;  /* 0x0042000000007b1d */ /* 0x004fec0000010000 */
[----:B------:R-:W-:Y:S05]  /*6ce0*/  @P0 BRA `(.L_x_106) ;  /* 0x0000000000280947 */ /* 0x000fea0003800000 */
[----:B------:R-:W-:Y:S01]  /*6cf0*/  UIADD3 UR4, UPT, UPT, UR44, 0x4200, URZ ;  /* 0x000042002c047890 */ /* 0x000fe2000fffe0ff */
[----:B------:R-:W-:Y:S05]  /*6d00*/  UMOV UR51, UR36 ;  /* 0x0000002400337c82 */ /* 0x000fea0008000000 */
[----:B------:R-:W-:Y:S01]  /*6d10*/  MOV R96, UR4 ;  /* 0x0000000400607c02 */ /* 0x000fe20008000f00 */
[----:B------:R-:W-:Y:S03]  /*6d20*/  UIADD3 UR4, UP0, UPT, UR62, 0x680, URZ ;  /* 0x000006803e047890 */ /* 0x000fe6000ff1e0ff */
[----:B------:R-:W-:Y:S01]  /*6d30*/  R2UR UR48, R96 ;  /* 0x00000000603072ca */ /* 0x000fe200000e0000 */
[----:B------:R-:W-:Y:S11]  /*6d40*/  UIADD3.X UR5, UPT, UPT, URZ, UR63, URZ, UP0, !UPT ;  /* 0x0000003fff057290 */ /* 0x000ff600087fe4ff */
[----:B------:R-:W-:Y:S01]  /*6d50*/  @!UPT UIADD3 URZ, UPT, UPT, URZ, URZ, URZ ;  /* 0x000000fffffff290 */ /* 0x000fe2000fffe0ff */
[----:B------:R2:W-:Y:S01]  /*6d60*/  UTMASTG.3D [UR48], [UR4] ;  /* 0x00000030040073b5 */ /* 0x0005e20008010000 */
[----:B------:R0:W-:Y:S01]  /*6d70*/  UTMACMDFLUSH ;  /* 0x00000000000079b7 */ /* 0x0001e20000000000 */
[----:B--2---:R-:W-:Y:S04]  /*6d80*/  DEPBAR.LE SB0, 0x1 ;  /* 0x000080400000791a */ /* 0x004fe80000000000 */
.L_x_106:
[----:B------:R-:W-:Y:S05]  /*6d90*/  BSYNC.RECONVERGENT B0 ;  /* 0x0000000000007941 */ /* 0x000fea0003800200 */
.L_x_105:
[----:B------:R-:W-:Y:S06]  /*6da0*/  BAR.SYNC.DEFER_BLOCKING 0x1, 0x80 ;  /* 0x0042000000007b1d */ /* 0x000fec0000010000 */
[----:B------:R-:W2:Y:S01]  /*6db0*/  @P6 SYNCS.PHASECHK.TRANS64.TRYWAIT P0, [R112+URZ+0x40], R113 ;  /* 0x00004071700065a7 */ /* 0x000ea200080011ff */
[----:B------:R-:W-:Y:S01]  /*6dc0*/  BSSY B1, `(.L_x_107) ;  /* 0x0000020000017945 */ /* 0x000fe20003800000 */
[----:B--2---:R-:W-:Y:S03]  /*6dd0*/  @P6 SEL R100, RZ, 0x1, !P0 ;  /* 0x00000001ff646807 */ /* 0x004fe60004000000 */
[----:B------:R-:W-:Y:S05]  /*6de0*/  @!P6 BRA `(.L_x_108) ;  /* 0x000000000074e947 */ /* 0x000fea0003800000 */
[----:B------:R-:W-:Y:S01]  /*6df0*/  ISETP.NE.AND P1, PT, R101, RZ, PT ;  /* 0x000000ff6500720c */ /* 0x000fe20003f25270 */
[----:B------:R-:W2:Y:S01]  /*6e00*/  S2R R0, SR_CgaCtaId ;  /* 0x0000000000007919 */ /* 0x000ea20000008800 */
[----:B------:R-:W-:Y:S01]  /*6e10*/  ISETP.NE.AND P0, PT, R100, RZ, PT ;  /* 0x000000ff6400720c */ /* 0x000fe20003f05270 */
[----:B------:R-:W-:Y:S10]  /*6e20*/  BSSY B0, `(.L_x_109) ;  /* 0x0000008000007945 */ /* 0x000ff40003800000 */
[----:B------:R-:W-:Y:S05]  /*6e30*/  @P1 IMAD R2, R93, 0x1000, R84 ;  /* 0x000010005d021824 */ /* 0x000fea00078e0254 */
[----:B------:R-:W-:Y:S05]  /*6e40*/  @P1 IADD3 R4, PT, PT, R2, UR44, RZ ;  /* 0x0000002c02041c10 */ /* 0x000fea000fffe0ff */
[----:B------:R-:W-:Y:S01]  /*6e50*/  @P1 IMAD.IADD R4, R4, 0x1, R103 ;  /* 0x0000000104041824 */ /* 0x000fe200078e0267 */
[----:B------:R-:W-:Y:S06]  /*6e60*/  @P0 BRA `(.L_x_110) ;  /* 0x00000000000c0947 */ /* 0x000fec0003800000 */
[----:B------:R-:W-:Y:S04]  /*6e70*/  SHF.L.U32 R3, R91, 0x1f, RZ ;  /* 0x0000001f5b037819 */ /* 0x000fe800000006ff */
[----:B------:R-:W3:Y:S02]  /*6e80*/  SYNCS.PHASECHK.TRANS64.TRYWAIT P0, [R112+URZ+0x40], R3 ;  /* 0x00004003700075a7 */ /* 0x000ee400080011ff */
[----:B---3--:R-:W-:Y:S05]  /*6e90*/  @!P0 BRA `(.L_x_111) ;  /* 0x0000003000c48947 */ /* 0x008fea0003800000 */
.L_x_110:
[----:B------:R-:W-:Y:S05]  /*6ea0*/  BSYNC B0 ;  /* 0x0000000000007941 */ /* 0x000fea0003800000 */
.L_x_109:
[----:B------:R-:W-:Y:S01]  /*6eb0*/  ISETP.NE.AND P0, PT, R101, RZ, PT ;  /* 0x000000ff6500720c */ /* 0x000fe20003f05270 */
[----:B---3--:R-:W-:Y:S02]  /*6ec0*/  VIADD R3, R112, 0x60 ;  /* 0x0000006070037836 */ /* 0x008fe40000000000 */
[----:B------:R-:W-:Y:S03]  /*6ed0*/  VIADD R93, R93, 0x1 ;  /* 0x000000015d5d7836 */ /* 0x000fe60000000000 */
[----:B--2---:R-:W-:Y:S07]  /*6ee0*/  PRMT R0, R0, 0x654, R3 ;  /* 0x0000065400007816 */ /* 0x004fee0000000003 */
[----:B------:R2:W3:Y:S04]  /*6ef0*/  @P0 LDS.128 R72, [R2+UR44+0x200] ;  /* 0x0002002c02480984 */ /* 0x0004e80008000c00 */
[----:B------:R2:W4:Y:S01]  /*6f00*/  @P0 LDS.128 R76, [R4+0x210] ;  /* 0x00021000044c0984 */ /* 0x0005220000000c00 */
        /* <DEDUP_REMOVED lines=10> */
[----:B--23--:R-:W-:Y:S02]  /*6fb0*/  LOP3.LUT R91, R91, R0, RZ, 0x3c, !PT ;  /* 0x000000005b5b7212 */ /* 0x00cfe400078e3cff */
.L_x_108:
[----:B------:R-:W-:Y:S05]  /*6fc0*/  BSYNC B1 ;  /* 0x0000000000017941 */ /* 0x000fea0003800000 */
.L_x_107:
[----:B------:R-:W-:Y:S05]  /*6fd0*/  VIADD R3, R39, 0x40 ;  /* 0x0000004027037836 */ /* 0x000fea0000000000 */
[----:B------:R-:W-:Y:S04]  /*6fe0*/  SHF.R.U32.HI R3, RZ, 0x15, R3 ;  /* 0x00000015ff037819 */ /* 0x000fe80000011603 */
[----:B------:R-:W-:Y:S11]  /*6ff0*/  LOP3.LUT P0, RZ, R3, 0x3, R86, 0x48, !PT ;  /* 0x0000000303ff7812 */ /* 0x000ff60007804856 */
[----:B------:R-:W-:Y:S02]  /*7000*/  @!UPT UIADD3 URZ, UPT, UPT, URZ, URZ, URZ ;  /* 0x000000fffffff290 */ /* 0x000fe4000fffe0ff */
[----:B------:R-:W-:Y:S05]  /*7010*/  @!P0 BRA `(.L_x_112) ;  /* 0x0000000000408947 */ /* 0x000fea0003800000 */
[----:B------:R-:W2:Y:S01]  /*7020*/  LDCU.64 UR8, c[0x4][0x78] ;  /* 0x01000f00ff0877ac */ /* 0x000ea20008000a00 */
[----:B------:R-:W-:Y:S01]  /*7030*/  MOV R3, 0x0 ;  /* 0x0000000000037802 */ /* 0x000fe20000000f00 */
[----:B------:R-:W-:Y:S02]  /*7040*/  HFMA2 R12, -RZ, RZ, 0, 5.9604644775390625e-08 ;  /* 0x00000001ff0c7431 */ /* 0x000fe400000001ff */
[----:B------:R-:W-:Y:S02]  /*7050*/  IMAD.MOV.U32 R8, RZ, RZ, 0x192 ;  /* 0x00000192ff087424 */ /* 0x000fe400078e00ff */
[----:B------:R-:W-:Y:S01]  /*7060*/  IMAD.MOV.U32 R13, RZ, RZ, RZ ;  /* 0x000000ffff0d7224 */ /* 0x000fe200078e00ff */
[----:B------:R-:W3:Y:S01]  /*7070*/  LDCU.64 UR6, c[0x4][0x80] ;  /* 0x01001000ff0677ac */ /* 0x000ee20008000a00 */
[----:B------:R-:W1:Y:S01]  /*7080*/  LDC.64 R2, c[0x4][R3] ;  /* 0x0100000003027b82 */ /* 0x000e620000000a00 */
[----:B------:R-:W5:Y:S01]  /*7090*/  LDCU.64 UR4, c[0x4][0x18] ;  /* 0x01000300ff0477ac */ /* 0x000f620008000a00 */
[----:B--2---:R-:W-:Y:S01]  /*70a0*/  MOV R5, UR9 ;  /* 0x0000000900057c02 */ /* 0x004fe20008000f00 */
[----:B------:R-:W-:Y:S01]  /*70b0*/  IMAD.U32 R4, RZ, RZ, UR8 ;  /* 0x00000008ff047e24 */ /* 0x000fe2000f8e00ff */
[----:B---3--:R-:W-:Y:S01]  /*70c0*/  MOV R7, UR7 ;  /* 0x0000000700077c02 */ /* 0x008fe20008000f00 */
[----:B------:R-:W-:Y:S01]  /*70d0*/  IMAD.U32 R6, RZ, RZ, UR6 ;  /* 0x00000006ff067e24 */ /* 0x000fe2000f8e00ff */
[----:B-----5:R-:W-:Y:S01]  /*70e0*/  MOV R11, UR5 ;  /* 0x00000005000b7c02 */ /* 0x020fe20008000f00 */
[----:B------:R-:W-:Y:S02]  /*70f0*/  IMAD.U32 R10, RZ, RZ, UR4 ;  /* 0x00000004ff0a7e24 */ /* 0x000fe4000f8e00ff */
[----:B------:R-:W-:Y:S07]  /*7100*/  LEPC R20, `(.L_x_112) ;  /* 0x000000001014794e */ /* 0x000fee0000000000 */
[----:B-1--4-:R-:W-:Y:S05]  /*7110*/  CALL.ABS.NOINC R2 ;  /* 0x0000000002007343 */ /* 0x012fea0003c00000 */
.L_x_112:
        /* <DEDUP_REMOVED lines=14> */
[----:B------:R-:W-:Y:S01]  /*7200*/  F2FP.F16.E5M2.UNPACK_B R54, R75 ;  /* 0x0000004bff36723e */ /* 0x000fe200020004ff */
[----:B------:R-:W-:Y:S01]  /*7210*/  LDTM.16dp32bit_t0_t15.x32 R4, tmem[UR4+0x40] ;  /* 0x00004004000479ee */ /* 0x000fe20008a80000 */
[----:B------:R-:W2:Y:S01]  /*7220*/  LDTM.16dp32bit_t16_t31.x32 R4, tmem[UR4+0x60] ;  /* 0x00006004000479ee */ /* 0x000ea20008aa0000 */
[----:B------:R-:W-:Y:S01]  /*7230*/  HADD2.F32 R46, -RZ, R46.H1_H1 ;  /* 0x3000002eff2e7230 */ /* 0x000fe20000004100 */
[----:B----4-:R-:W-:Y:S01]  /*7240*/  F2FP.F16.E5M2.UNPACK_B R58, R76 ;  /* 0x0000004cff3a723e */ /* 0x010fe200020004ff */
[--C-:B------:R-:W-:Y:S01]  /*7250*/  HADD2.F32 R49, -RZ, R50.reuse.H0_H0 ;  /* 0x20000032ff317230 */ /* 0x100fe20000004100 */
[----:B------:R-:W-:Y:S01]  /*7260*/  F2FP.F16.E5M2.UNPACK_B R62, R77 ;  /* 0x0000004dff3e723e */ /* 0x000fe200020004ff */
[----:B------:R-:W-:Y:S01]  /*7270*/  HADD2.F32 R50, -RZ, R50.H1_H1 ;  /* 0x30000032ff327230 */ /* 0x000fe20000004100 */
[----:B------:R-:W-:Y:S01]  /*7280*/  F2FP.F16.E5M2.UNPACK_B R66, R78 ;  /* 0x0000004eff42723e */ /* 0x000fe200020004ff */
[--C-:B------:R-:W-:Y:S01]  /*7290*/  HADD2.F32 R53, -RZ, R54.reuse.H0_H0 ;  /* 0x20000036ff357230 */ /* 0x100fe20000004100 */
[----:B------:R-:W-:Y:S01]  /*72a0*/  F2FP.F16.E5M2.UNPACK_B R70, R79 ;  /* 0x0000004fff46723e */ /* 0x000fe200020004ff */
[----:B------:R-:W-:Y:S01]  /*72b0*/  HADD2.F32 R54, -RZ, R54.H1_H1 ;  /* 0x30000036ff367230 */ /* 0x000fe20000004100 */
[----:B------:R-:W-:Y:S01]  /*72c0*/  F2FP.F16.E5M2.UNPACK_B R56, R75.H1 ;  /* 0x0000004bff38723e */ /* 0x000fe200030004ff */
[--C-:B------:R-:W-:Y:S01]  /*72d0*/  HADD2.F32 R57, -RZ, R58.reuse.H0_H0 ;  /* 0x2000003aff397230 */ /* 0x100fe20000004100 */
[----:B------:R-:W-:Y:S01]  /*72e0*/  F2FP.F16.E5M2.UNPACK_B R60, R76.H1 ;  /* 0x0000004cff3c723e */ /* 0x000fe200030004ff */
[----:B------:R-:W-:Y:S01]  /*72f0*/  HADD2.F32 R58, -RZ, R58.H1_H1 ;  /* 0x3000003aff3a7230 */ /* 0x000fe20000004100 */
[----:B------:R-:W-:Y:S01]  /*7300*/  F2FP.F16.E5M2.UNPACK_B R64, R77.H1 ;  /* 0x0000004dff40723e */ /* 0x000fe200030004ff */
[--C-:B------:R-:W-:Y:S01]  /*7310*/  HADD2.F32 R61, -RZ, R62.reuse.H0_H0 ;  /* 0x2000003eff3d7230 */ /* 0x100fe20000004100 */
[----:B------:R-:W-:Y:S01]  /*7320*/  F2FP.F16.E5M2.UNPACK_B R68, R78.H1 ;  /* 0x0000004eff44723e */ /* 0x000fe200030004ff */
[----:B------:R-:W-:Y:S01]  /*7330*/  HADD2.F32 R62, -RZ, R62.H1_H1 ;  /* 0x3000003eff3e7230 */ /* 0x000fe20000004100 */
[----:B------:R-:W-:Y:S01]  /*7340*/  ISETP.NE.AND P0, PT, R97, RZ, PT ;  /* 0x000000ff6100720c */ /* 0x000fe20003f05270 */
[--C-:B------:R-:W-:Y:S01]  /*7350*/  HADD2.F32 R65, -RZ, R66.reuse.H0_H0 ;  /* 0x20000042ff417230 */ /* 0x100fe20000004100 */
[----:B------:R-:W-:Y:S01]  /*7360*/  ISETP.NE.AND P6, PT, R102, RZ, PT ;  /* 0x000000ff6600720c */ /* 0x000fe20003fc5270 */
[----:B------:R-:W-:Y:S02]  /*7370*/  HADD2.F32 R66, -RZ, R66.H1_H1 ;  /* 0x30000042ff427230 */ /* 0x000fe40000004100 */
[--C-:B------:R-:W-:Y:S02]  /*7380*/  HADD2.F32 R69, -RZ, R70.reuse.H0_H0 ;  /* 0x20000046ff457230 */ /* 0x100fe40000004100 */
[C---:B--2---:R-:W-:Y:S01]  /*7390*/  FMUL R0, R38.reuse, R4 ;  /* 0x0000000426007220 */ /* 0x044fe20000400000 */
[C---:B------:R-:W-:Y:S01]  /*73a0*/  FMUL R2, R38.reuse, R5 ;  /* 0x0000000526027220 */ /* 0x040fe20000400000 */
[C---:B------:R-:W-:Y:S01]  /*73b0*/  FMUL R4, R38.reuse, R8 ;  /* 0x0000000826047220 */ /* 0x040fe20000400000 */
[C---:B------:R-:W-:Y:S01]  /*73c0*/  FMUL R5, R38.reuse, R9 ;  /* 0x0000000926057220 */ /* 0x040fe20000400000 */
[C---:B------:R-:W-:Y:S01]  /*73d0*/  FFMA R0, R41.reuse, R40, R0 ;  /* 0x0000002829007223 */ /* 0x040fe20000000000 */
[C---:B------:R-:W-:Y:S01]  /*73e0*/  FFMA R2, R41.reuse, R43, R2 ;  /* 0x0000002b29027223 */ /* 0x040fe20000000002 */
        /* <DEDUP_REMOVED lines=10> */
[----:B------:R-:W-:Y:S02]  /*7490*/  HADD2.F32 R70, -RZ, R70.H1_H1 ;  /* 0x30000046ff467230 */ /* 0x000fe40000004100 */
[C---:B------:R-:W-:Y:S01]  /*74a0*/  FMUL R28, R38.reuse, R32 ;  /* 0x00000020261c7220 */ /* 0x040fe20000400000 */
[C---:B------:R-:W-:Y:S01]  /*74b0*/  FMUL R29, R38.reuse, R33 ;  /* 0x00000021261d7220 */ /* 0x040fe20000400000 */
[C---:B------:R-:W-:Y:S01]  /*74c0*/  FMUL R3, R38.reuse, R6 ;  /* 0x0000000626037220 */ /* 0x040fe20000400000 */
[C---:B------:R-:W-:Y:S01]  /*74d0*/  FMUL R7, R38.reuse, R7 ;  /* 0x0000000726077220 */ /* 0x040fe20000400000 */
[--C-:B------:R-:W-:Y:S02]  /*74e0*/  HADD2.F32 R47, -RZ, R48.reuse.H0_H0 ;  /* 0x20000030ff2f7230 */ /* 0x100fe40000004100 */
[C---:B------:R-:W-:Y:S01]  /*74f0*/  FMUL R6, R38.reuse, R10 ;  /* 0x0000000a26067220 */ /* 0x040fe20000400000 */
[C---:B------:R-:W-:Y:S01]  /*7500*/  FFMA R3, R41.reuse, R42, R3 ;  /* 0x0000002a29037223 */ /* 0x040fe20000000003 */
[----:B------:R-:W-:Y:S02]  /*7510*/  HADD2.F32 R48, -RZ, R48.H1_H1 ;  /* 0x30000030ff307230 */ /* 0x000fe40000004100 */
[C---:B------:R-:W-:Y:S01]  /*7520*/  FFMA R7, R41.reuse, R44, R7 ;  /* 0x0000002c29077223 */ /* 0x040fe20000000007 */
[C---:B------:R-:W-:Y:S01]  /*7530*/  FFMA R4, R41.reuse, R45, R4 ;  /* 0x0000002d29047223 */ /* 0x040fe20000000004 */
[C---:B------:R-:W-:Y:S01]  /*7540*/  FFMA R5, R41.reuse, R46, R5 ;  /* 0x0000002e29057223 */ /* 0x040fe20000000005 */
[----:B------:R-:W-:Y:S01]  /*7550*/  FFMA R6, R41, R47, R6 ;  /* 0x0000002f29067223 */ /* 0x000fe20000000006 */
[----:B------:R-:W-:Y:S01]  /*7560*/  FMUL R11, R38, R11 ;  /* 0x0000000b260b7220 */ /* 0x000fe20000400000 */
[----:B------:R-:W-:Y:S01]  /*7570*/  F2FP.F16.E5M2.UNPACK_B R40, R79.H1 ;  /* 0x0000004fff28723e */ /* 0x000fe200030004ff */
[--C-:B------:R-:W-:Y:S01]  /*7580*/  HADD2.F32 R51, -RZ, R52.reuse.H0_H0 ;  /* 0x20000034ff337230 */ /* 0x100fe20000004100 */
[----:B-1----:R-:W-:Y:S01]  /*7590*/  F2FP.SATFINITE.E5M2.F32.PACK_AB_MERGE_C R105, R7, R3, RZ ;  /* 0x000000030769723e */ /* 0x002fe200048060ff */
[C---:B------:R-:W-:Y:S01]  /*75a0*/  FFMA R11, R41.reuse, R48, R11 ;  /* 0x00000030290b7223 */ /* 0x040fe2000000000b */
[C---:B------:R-:W-:Y:S01]  /*75b0*/  FFMA R8, R41.reuse, R49, R8 ;  /* 0x0000003129087223 */ /* 0x040fe20000000008 */
[----:B------:R-:W-:Y:S01]  /*75c0*/  FFMA R9, R41, R50, R9 ;  /* 0x0000003229097223 */ /* 0x000fe20000000009 */
[----:B------:R-:W-:Y:S01]  /*75d0*/  F2FP.SATFINITE.E5M2.F32.PACK_AB_MERGE_C R104, R2, R0, R105 ;  /* 0x000000000268723e */ /* 0x000fe20004806069 */
[----:B------:R-:W-:Y:S01]  /*75e0*/  HADD2.F32 R52, -RZ, R52.H1_H1 ;  /* 0x30000034ff347230 */ /* 0x000fe20000004100 */
[----:B------:R-:W-:Y:S01]  /*75f0*/  F2FP.SATFINITE.E5M2.F32.PACK_AB_MERGE_C R106, R11, R6, RZ ;  /* 0x000000060b6a723e */ /* 0x000fe200048060ff */
[C---:B------:R-:W-:Y:S01]  /*7600*/  FMUL R10, R38.reuse, R14 ;  /* 0x0000000e260a7220 */ /* 0x040fe20000400000 */
[C---:B------:R-:W-:Y:S01]  /*7610*/  FMUL R15, R38.reuse, R15 ;  /* 0x0000000f260f7220 */ /* 0x040fe20000400000 */
[--C-:B------:R-:W-:Y:S01]  /*7620*/  HADD2.F32 R55, -RZ, R56.reuse.H0_H0 ;  /* 0x20000038ff377230 */ /* 0x100fe20000004100 */
[----:B------:R-:W-:Y:S01]  /*7630*/  F2FP.SATFINITE.E5M2.F32.PACK_AB_MERGE_C R105, R5, R4, R106 ;  /* 0x000000040569723e */ /* 0x000fe2000480606a */
[C---:B------:R-:W-:Y:S01]  /*7640*/  FFMA R10, R41.reuse, R51, R10 ;  /* 0x00000033290a7223 */ /* 0x040fe2000000000a */
[C---:B------:R-:W-:Y:S01]  /*7650*/  FFMA R15, R41.reuse, R52, R15 ;  /* 0x00000034290f7223 */ /* 0x040fe2000000000f */
[C---:B------:R-:W-:Y:S01]  /*7660*/  FFMA R12, R41.reuse, R53, R12 ;  /* 0x00000035290c7223 */ /* 0x040fe2000000000c */
[C---:B------:R-:W-:Y:S01]  /*7670*/  FFMA R13, R41.reuse, R54, R13 ;  /* 0x00000036290d7223 */ /* 0x040fe2000000000d */
[----:B------:R-:W-:Y:S02]  /*7680*/  HADD2.F32 R56, -RZ, R56.H1_H1 ;  /* 0x30000038ff387230 */ /* 0x000fe40000004100 */
[C---:B------:R-:W-:Y:S01]  /*7690*/  FMUL R14, R38.reuse, R18 ;  /* 0x00000012260e7220 */ /* 0x040fe20000400000 */
[C---:B------:R-:W-:Y:S01]  /*76a0*/  FMUL R19, R38.reuse, R19 ;  /* 0x0000001326137220 */ /* 0x040fe20000400000 */
[--C-:B------:R-:W-:Y:S02]  /*76b0*/  HADD2.F32 R59, -RZ, R60.reuse.H0_H0 ;  /* 0x2000003cff3b7230 */ /* 0x100fe40000004100 */
[C---:B------:R-:W-:Y:S01]  /*76c0*/  FMUL R18, R38.reuse, R22 ;  /* 0x0000001626127220 */ /* 0x040fe20000400000 */
[C---:B------:R-:W-:Y:S01]  /*76d0*/  FFMA R14, R41.reuse, R55, R14 ;  /* 0x00000037290e7223 */ /* 0x040fe2000000000e */
[----:B------:R-:W-:Y:S02]  /*76e0*/  HADD2.F32 R60, -RZ, R60.H1_H1 ;  /* 0x3000003cff3c7230 */ /* 0x000fe40000004100 */
        /* <DEDUP_REMOVED lines=8> */
[C---:B------:R-:W-:Y:S01]  /*7770*/  FFMA R23, R41.reuse, R60, R23 ;  /* 0x0000003c29177223 */ /* 0x040fe20000000017 */
[C---:B------:R-:W-:Y:S01]  /*7780*/  FMUL R27, R38.reuse, R27 ;  /* 0x0000001b261b7220 */ /* 0x040fe20000400000 */
[C---:B------:R-:W-:Y:S01]  /*7790*/  FFMA R20, R41.reuse, R61, R20 ;  /* 0x0000003d29147223 */ /* 0x040fe20000000014 */
[C---:B------:R-:W-:Y:S01]  /*77a0*/  FFMA R21, R41.reuse, R62, R21 ;  /* 0x0000003e29157223 */ /* 0x040fe20000000015 */
[--C-:B------:R-:W-:Y:S02]  /*77b0*/  HADD2.F32 R67, -RZ, R68.reuse.H0_H0 ;  /* 0x20000044ff437230 */ /* 0x100fe40000004100 */
[----:B------:R-:W-:Y:S01]  /*77c0*/  FFMA R22, R41, R63, R22 ;  /* 0x0000003f29167223 */ /* 0x000fe20000000016 */
[----:B------:R-:W-:Y:S02]  /*77d0*/  HADD2.F32 R68, -RZ, R68.H1_H1 ;  /* 0x30000044ff447230 */ /* 0x000fe40000004100 */
[C---:B------:R-:W-:Y:S01]  /*77e0*/  FMUL R26, R38.reuse, R30 ;  /* 0x0000001e261a7220 */ /* 0x040fe20000400000 */
[----:B------:R-:W-:Y:S01]  /*77f0*/  F2FP.SATFINITE.E5M2.F32.PACK_AB_MERGE_C R107, R15, R10, RZ ;  /* 0x0000000a0f6b723e */ /* 0x000fe200048060ff */
        /* <DEDUP_REMOVED lines=8> */
[----:B------:R-:W-:Y:S01]  /*7880*/  F2FP.SATFINITE.E5M2.F32.PACK_AB_MERGE_C R106, R9, R8, R107 ;  /* 0x00000008096a723e */ /* 0x000fe2000480606b */
[----:B------:R-:W-:Y:S01]  /*7890*/  FFMA R31, R41, R68, R31 ;  /* 0x00000044291f7223 */ /* 0x000fe2000000001f */
[----:B------:R-:W-:Y:S01]  /*78a0*/  FMUL R35, R38, R35 ;  /* 0x0000002326237220 */ /* 0x000fe20000400000 */
[----:B------:R-:W-:Y:S01]  /*78b0*/  F2FP.SATFINITE.E5M2.F32.PACK_AB_MERGE_C R107, R19, R14, RZ ;  /* 0x0000000e136b723e */ /* 0x000fe200048060ff */
[C---:B------:R-:W-:Y:S01]  /*78c0*/  FFMA R28, R41.reuse, R69, R28 ;  /* 0x00000045291c7223 */ /* 0x040fe2000000001c */
[C---:B------:R-:W-:Y:S01]  /*78d0*/  FFMA R29, R41.reuse, R70, R29 ;  /* 0x00000046291d7223 */ /* 0x040fe2000000001d */
[C---:B------:R-:W-:Y:S01]  /*78e0*/  FFMA R30, R41.reuse, R43, R30 ;  /* 0x0000002b291e7223 */ /* 0x040fe2000000001e */
[----:B------:R-:W-:Y:S01]  /*78f0*/  FFMA R35, R41, R40, R35 ;  /* 0x0000002829237223 */ /* 0x000fe20000000023 */
        /* <DEDUP_REMOVED lines=21> */
[----:B------:R-:W-:Y:S02]  /*7a50*/  UIADD3 UR4, UP0, UPT, UR62, 0x680, URZ ;  /* 0x000006803e047890 */ /* 0x000fe4000ff1e0ff */
[----:B------:R-:W-:Y:S02]  /*7a60*/  UIADD3 UR9, UPT, UPT, UR49, 0x40, URZ ;  /* 0x0000004031097890 */ /* 0x000fe4000fffe0ff */
[----:B------:R-:W-:Y:S02]  /*7a70*/  UIADD3 UR8, UPT, UPT, UR44, 0x5200, URZ ;  /* 0x000052002c087890 */ /* 0x000fe4000fffe0ff */
[----:B------:R-:W-:Y:S01]  /*7a80*/  UIADD3.X UR5, UPT, UPT, URZ, UR63, URZ, UP0, !UPT ;  /* 0x0000003fff057290 */ /* 0x000fe200087fe4ff */
[----:B------:R-:W-:Y:S01]  /*7a90*/  UMOV UR10, UR50 ;  /* 0x00000032000a7c82 */ /* 0x000fe20008000000 */
[----:B------:R-:W-:Y:S07]  /*7aa0*/  UMOV UR11, UR36 ;  /* 0x00000024000b7c82 */ /* 0x000fee0008000000 */
[----:B------:R2:W-:Y:S01]  /*7ab0*/  UTMASTG.3D [UR8], [UR4] ;  /* 0x00000008040073b5 */ /* 0x0005e20008010000 */
[----:B------:R0:W-:Y:S01]  /*7ac0*/  UTMACMDFLUSH ;  /* 0x00000000000079b7 */ /* 0x0001e20000000000 */
[----:B--2---:R-:W-:Y:S04]  /*7ad0*/  DEPBAR.LE SB0, 0x1 ;  /* 0x000080400000791a */ /* 0x004fe80000000000 */
.L_x_114:
[----:B------:R-:W-:Y:S05]  /*7ae0*/  BSYNC.RECONVERGENT B0 ;  /* 0x0000000000007941 */ /* 0x000fea0003800200 */
.L_x_113:
        /* <DEDUP_REMOVED lines=16> */
.L_x_118:
[----:B------:R-:W-:Y:S05]  /*7bf0*/  BSYNC B0 ;  /* 0x0000000000007941 */ /* 0x000fea0003800000 */
.L_x_117:
        /* <DEDUP_REMOVED lines=17> */
.L_x_116:
[----:B------:R-:W-:Y:S05]  /*7d10*/  BSYNC B1 ;  /* 0x0000000000017941 */ /* 0x000fea0003800000 */
.L_x_115:
        /* <DEDUP_REMOVED lines=21> */
.L_x_120:
        /* <DEDUP_REMOVED lines=18> */
[----:B------:R-:W-:Y:S01]  /*7f90*/  ISETP.NE.AND P6, PT, R102, RZ, PT ;  /* 0x000000ff6600720c */ /* 0x000fe20003fc5270 */
[--C-:B------:R-:W-:Y:S01]  /*7fa0*/  HADD2.F32 R49, -RZ, R50.reuse.H0_H0 ;  /* 0x20000032ff317230 */ /* 0x100fe20000004100 */
[----:B----4-:R-:W-:Y:S01]  /*7fb0*/  F2FP.F16.E5M2.UNPACK_B R58, R76 ;  /* 0x0000004cff3a723e */ /* 0x010fe200020004ff */
[----:B------:R-:W-:Y:S01]  /*7fc0*/  HADD2.F32 R50, -RZ, R50.H1_H1 ;  /* 0x30000032ff327230 */ /* 0x000fe20000004100 */
[----:B------:R-:W-:Y:S01]  /*7fd0*/  F2FP.F16.E5M2.UNPACK_B R62, R77 ;  /* 0x0000004dff3e723e */ /* 0x000fe200020004ff */
[--C-:B------:R-:W-:Y:S01]  /*7fe0*/  HADD2.F32 R53, -RZ, R54.reuse.H0_H0 ;  /* 0x20000036ff357230 */ /* 0x100fe20000004100 */
[----:B------:R-:W-:Y:S01]  /*7ff0*/  F2FP.F16.E5M2.UNPACK_B R66, R78 ;  /* 0x0000004eff42723e */ /* 0x000fe200020004ff */
[----:B------:R-:W-:Y:S01]  /*8000*/  HADD2.F32 R54, -RZ, R54.H1_H1 ;  /* 0x30000036ff367230 */ /* 0x000fe20000004100 */
[----:B------:R-:W-:Y:S01]  /*8010*/  F2FP.F16.E5M2.UNPACK_B R70, R79 ;  /* 0x0000004fff46723e */ /* 0x000fe200020004ff */
[--C-:B------:R-:W-:Y:S01]  /*8020*/  HADD2.F32 R57, -RZ, R58.reuse.H0_H0 ;  /* 0x2000003aff397230 */ /* 0x100fe20000004100 */
[----:B------:R-:W-:Y:S01]  /*8030*/  F2FP.F16.E5M2.UNPACK_B R56, R75.H1 ;  /* 0x0000004bff38723e */ /* 0x000fe200030004ff */
[----:B------:R-:W-:Y:S01]  /*8040*/  HADD2.F32 R58, -RZ, R58.H1_H1 ;  /* 0x3000003aff3a7230 */ /* 0x000fe20000004100 */
[----:B------:R-:W-:Y:S01]  /*8050*/  F2FP.F16.E5M2.UNPACK_B R60, R76.H1 ;  /* 0x0000004cff3c723e */ /* 0x000fe200030004ff */
[--C-:B------:R-:W-:Y:S01]  /*8060*/  HADD2.F32 R61, -RZ, R62.reuse.H0_H0 ;  /* 0x2000003eff3d7230 */ /* 0x100fe20000004100 */
[----:B------:R-:W-:Y:S01]  /*8070*/  F2FP.F16.E5M2.UNPACK_B R64, R77.H1 ;  /* 0x0000004dff40723e */ /* 0x000fe200030004ff */
[----:B------:R-:W-:Y:S01]  /*8080*/  HADD2.F32 R62, -RZ, R62.H1_H1 ;  /* 0x3000003eff3e7230 */ /* 0x000fe20000004100 */
[----:B------:R-:W-:Y:S01]  /*8090*/  F2FP.F16.E5M2.UNPACK_B R68, R78.H1 ;  /* 0x0000004eff44723e */ /* 0x000fe200030004ff */
        /* <DEDUP_REMOVED lines=112> */
[----:B------:R-:W-:Y:S02]  /*87a0*/  UIADD3 UR4, UPT, UPT, UR44, 0x4200, URZ ;  /* 0x000042002c047890 */ /* 0x000fe4000fffe0ff */
[----:B------:R-:W-:Y:S01]  /*87b0*/  UIADD3 UR9, UPT, UPT, UR49, 0x80, URZ ;  /* 0x0000008031097890 */ /* 0x000fe2000fffe0ff */
[----:B------:R-:W-:Y:S01]  /*87c0*/  UMOV UR10, UR50 ;  /* 0x00000032000a7c82 */ /* 0x000fe20008000000 */
[----:B------:R-:W-:Y:S02]  /*87d0*/  UMOV UR11, UR36 ;  /* 0x00000024000b7c82 */ /* 0x000fe40008000000 */
        /* <DEDUP_REMOVED lines=8> */
.L_x_122:
[----:B------:R-:W-:Y:S05]  /*8860*/  BSYNC.RECONVERGENT B0 ;  /* 0x0000000000007941 */ /* 0x000fea0003800200 */
.L_x_121:
        /* <DEDUP_REMOVED lines=16> */
.L_x_126:
[----:B------:R-:W-:Y:S05]  /*8970*/  BSYNC B0 ;  /* 0x0000000000007941 */ /* 0x000fea0003800000 */
.L_x_125:
        /* <DEDUP_REMOVED lines=17> */
.L_x_124:
[----:B------:R-:W-:Y:S05]  /*8a90*/  BSYNC B1 ;  /* 0x0000000000017941 */ /* 0x000fea0003800000 */
.L_x_123:
        /* <DEDUP_REMOVED lines=21> */
.L_x_128:
[----:B------:R-:W-:Y:S01]  /*8bf0*/  ISETP.NE.AND P0, PT, R97, RZ, PT ;  /* 0x000000ff6100720c */ /* 0x000fe20003f05270 */
[----:B------:R-:W-:Y:S05]  /*8c00*/  WARPSYNC.ALL ;  /* 0x0000000000007948 */ /* 0x000fea0003800000 */
[----:B------:R-:W-:Y:S01]  /*8c10*/  R2UR UR4, R39 ;  /* 0x00000000270472ca */ /* 0x000fe200000e0000 */
[----:B------:R-:W2:Y:S01]  /*8c20*/  S2UR UR6, SR_CgaCtaId ;  /* 0x00000000000679c3 */ /* 0x000ea20000008800 */
[-C--:B------:R-:W-:Y:S01]  /*8c30*/  F2FP.F16.E5M2.UNPACK_B R42, R72.reuse ;  /* 0x00000048ff2a723e */ /* 0x080fe200020004ff */
[----:B------:R-:W-:Y:S01]  /*8c40*/  BSSY.RECONVERGENT B0, `(.L_x_129) ;  /* 0x000009b000007945 */ /* 0x000fe20003800200 */
[----:B------:R-:W-:Y:S02]  /*8c50*/  F2FP.F16.E5M2.UNPACK_B R72, R72.H1 ;  /* 0x00000048ff48723e */ /* 0x000fe400030004ff */
[-C--:B------:R-:W-:Y:S01]  /*8c60*/  F2FP.F16.E5M2.UNPACK_B R46, R73.reuse ;  /* 0x00000049ff2e723e */ /* 0x080fe200020004ff */
[--C-:B------:R-:W-:Y:S01]  /*8c70*/  HADD2.F32 R40, -RZ, R42.reuse.H0_H0 ;  /* 0x2000002aff287230 */ /* 0x100fe20000004100 */
[----:B------:R-:W-:Y:S01]  /*8c80*/  F2FP.F16.E5M2.UNPACK_B R73, R73.H1 ;  /* 0x00000049ff49723e */ /* 0x000fe200030004ff */
[----:B------:R-:W-:Y:S01]  /*8c90*/  HADD2.F32 R42, -RZ, R42.H1_H1 ;  /* 0x3000002aff2a7230 */ /* 0x000fe20000004100 */
[-C--:B------:R-:W-:Y:S01]  /*8ca0*/  F2FP.F16.E5M2.UNPACK_B R50, R74.reuse ;  /* 0x0000004aff32723e */ /* 0x080fe200020004ff */
[----:B------:R-:W-:Y:S01]  /*8cb0*/  HADD2.F32 R43, -RZ, R72.H0_H0 ;  /* 0x20000048ff2b7230 */ /* 0x000fe20000004100 */
[----:B------:R-:W-:Y:S01]  /*8cc0*/  F2FP.F16.E5M2.UNPACK_B R74, R74.H1 ;  /* 0x0000004aff4a723e */ /* 0x000fe200030004ff */
[----:B------:R-:W-:Y:S01]  /*8cd0*/  LDTM.16dp32bit_t0_t15.x32 R4, tmem[UR4+0xc0] ;  /* 0x0000c004000479ee */ /* 0x000fe20008a80000 */
[----:B------:R-:W3:Y:S01]  /*8ce0*/  LDTM.16dp32bit_t16_t31.x32 R4, tmem[UR4+0xe0] ;  /* 0x0000e004000479ee */ /* 0x000ee20008aa0000 */
[----:B------:R-:W-:Y:S01]  /*8cf0*/  NOP ;  /* 0x0000000000007918 */ /* 0x000fe20000000000 */
[--C-:B------:R-:W-:Y:S01]  /*8d00*/  HADD2.F32 R45, -RZ, R46.reuse.H0_H0 ;  /* 0x2000002eff2d7230 */ /* 0x100fe20000004100 */
[----:B------:R-:W-:Y:S01]  /*8d10*/  R2UR UR5, R71 ;  /* 0x00000000470572ca */ /* 0x000fe200000e0000 */
[----:B------:R-:W-:Y:S01]  /*8d20*/  HADD2.F32 R46, -RZ, R46.H1_H1 ;  /* 0x3000002eff2e7230 */ /* 0x000fe20000004100 */
[----:B------:R-:W-:Y:S01]  /*8d30*/  F2FP.F16.E5M2.UNPACK_B R54, R75 ;  /* 0x0000004bff36723e */ /* 0x000fe200020004ff */
        /* <DEDUP_REMOVED lines=10> */
[----:B------:R-:W-:Y:S01]  /*8de0*/  UIADD3 UR4, UPT, UPT, UR5, 0xd0, URZ ;  /* 0x000000d005047890 */ /* 0x000fe2000fffe0ff */
[----:B------:R-:W-:Y:S01]  /*8df0*/  HADD2.F32 R59, -RZ, R58.H1_H1 ;  /* 0x3000003aff3b7230 */ /* 0x000fe20000004100 */
[----:B------:R-:W-:Y:S01]  /*8e00*/  F2FP.F16.E5M2.UNPACK_B R76, R76.H1 ;  /* 0x0000004cff4c723e */ /* 0x000fe200030004ff */
[--C-:B------:R-:W-:Y:S01]  /*8e10*/  HADD2.F32 R60, -RZ, R62.reuse.H0_H0 ;  /* 0x2000003eff3c7230 */ /* 0x100fe20000004100 */
[----:B------:R-:W-:Y:S01]  /*8e20*/  F2FP.F16.E5M2.UNPACK_B R77, R77.H1 ;  /* 0x0000004dff4d723e */ /* 0x000fe200030004ff */
[----:B------:R-:W-:Y:S01]  /*8e30*/  HADD2.F32 R63, -RZ, R62.H1_H1 ;  /* 0x3000003eff3f7230 */ /* 0x000fe20000004100 */
[----:B------:R-:W-:Y:S01]  /*8e40*/  F2FP.F16.E5M2.UNPACK_B R78, R78.H1 ;  /* 0x0000004eff4e723e */ /* 0x000fe200030004ff */
[--C-:B------:R-:W-:Y:S01]  /*8e50*/  HADD2.F32 R64, -RZ, R66.reuse.H0_H0 ;  /* 0x20000042ff407230 */ /* 0x100fe20000004100 */
[----:B--2---:R-:W-:Y:S01]  /*8e60*/  UPRMT UR4, UR6, 0x654, UR4 ;  /* 0x0000065406047896 */ /* 0x004fe20008000004 */
        /* <DEDUP_REMOVED lines=8> */
[----:B------:R-:W-:Y:S01]  /*8ef0*/  SYNCS.ARRIVE.TRANS64.RED.A1T0 RZ, [UR4], RZ ;  /* 0x000000ffffff79a7 */ /* 0x000fe20008100404 */
[C---:B------:R-:W-:Y:S01]  /*8f00*/  FMUL R16, R38.reuse, R16 ;  /* 0x0000001026107220 */ /* 0x040fe20000400000 */
[C---:B------:R-:W-:Y:S01]  /*8f10*/  FMUL R17, R38.reuse, R17 ;  /* 0x0000001126117220 */ /* 0x040fe20000400000 */
[C---:B------:R-:W-:Y:S01]  /*8f20*/  FMUL R0, R38.reuse, R20 ;  /* 0x0000001426007220 */ /* 0x040fe20000400000 */
[C---:B------:R-:W-:Y:S01]  /*8f30*/  FMUL R2, R38.reuse, R21 ;  /* 0x0000001526027220 */ /* 0x040fe20000400000 */
[C---:B------:R-:W-:Y:S01]  /*8f40*/  FMUL R20, R38.reuse, R25 ;  /* 0x0000001926147220 */ /* 0x040fe20000400000 */
[----:B------:R-:W-:Y:S02]  /*8f50*/  HADD2.F32 R67, -RZ, R66.H1_H1 ;  /* 0x30000042ff437230 */ /* 0x000fe40000004100 */
[C---:B------:R-:W-:Y:S01]  /*8f60*/  FMUL R6, R38.reuse, R6 ;  /* 0x0000000626067220 */ /* 0x040fe20000400000 */
[----:B------:R-:W-:Y:S02]  /*8f70*/  HADD2.F32 R44, -RZ, R72.H1_H1 ;  /* 0x30000048ff2c7230 */ /* 0x000fe40000004100 */
[C---:B------:R-:W-:Y:S01]  /*8f80*/  FMUL R7, R38.reuse, R7 ;  /* 0x0000000726077220 */ /* 0x040fe20000400000 */
[--C-:B------:R-:W-:Y:S02]  /*8f90*/  HADD2.F32 R47, -RZ, R73.reuse.H0_H0 ;  /* 0x20000049ff2f7230 */ /* 0x100fe40000004100 */
[C---:B------:R-:W-:Y:S01]  /*8fa0*/  FFMA R6, R41.reuse, R43, R6 ;  /* 0x0000002b29067223 */ /* 0x040fe20000000006 */
[--C-:B------:R-:W-:Y:S02]  /*8fb0*/  HADD2.F32 R40, -RZ, R68.reuse.H0_H0 ;  /* 0x20000044ff287230 */ /* 0x100fe40000004100 */
[C---:B------:R-:W-:Y:S01]  /*8fc0*/  FFMA R7, R41.reuse, R44, R7 ;  /* 0x0000002c29077223 */ /* 0x040fe20000000007 */
[C---:B------:R-:W-:Y:S01]  /*8fd0*/  FFMA R8, R41.reuse, R45, R8 ;  /* 0x0000002d29087223 */ /* 0x040fe20000000008 */
[----:B------:R-:W-:Y:S01]  /*8fe0*/  FFMA R9, R41, R46, R9 ;  /* 0x0000002e29097223 */ /* 0x000fe20000000009 */
[----:B------:R-:W-:Y:S02]  /*8ff0*/  HADD2.F32 R43, -RZ, R68.H1_H1 ;  /* 0x30000044ff2b7230 */ /* 0x000fe40000004100 */
[C---:B------:R-:W-:Y:S01]  /*9000*/  FMUL R10, R38.reuse, R10 ;  /* 0x0000000a260a7220 */ /* 0x040fe20000400000 */
[----:B------:R-:W-:Y:S01]  /*9010*/  HADD2.F32 R48, -RZ, R73.H1_H1 ;  /* 0x30000049ff307230 */ /* 0x000fe20000004100 */
[----:B------:R-:W-:Y:S01]  /*9020*/  F2FP.SATFINITE.E5M2.F32.PACK_AB_MERGE_C R100, R7, R6, RZ ;  /* 0x000000060764723e */ /* 0x000fe200048060ff */
[C---:B------:R-:W-:Y:S01]  /*9030*/  FMUL R7, R38.reuse, R24 ;  /* 0x0000001826077220 */ /* 0x040fe20000400000 */
[----:B------:R-:W-:Y:S01]  /*9040*/  FFMA R10, R41, R47, R10 ;  /* 0x0000002f290a7223 */ /* 0x000fe2000000000a */
[C---:B------:R-:W-:Y:S01]  /*9050*/  FMUL R24, R38.reuse, R29 ;  /* 0x0000001d26187220 */ /* 0x040fe20000400000 */
[----:B------:R-:W-:Y:S01]  /*9060*/  F2FP.SATFINITE.E5M2.F32.PACK_AB_MERGE_C R100, R5, R4, R100 ;  /* 0x000000040564723e */ /* 0x000fe20004806064 */
[C---:B------:R-:W-:Y:S01]  /*9070*/  FMUL R11, R38.reuse, R11 ;  /* 0x0000000b260b7220 */ /* 0x040fe20000400000 */
[--C-:B------:R-:W-:Y:S02]  /*9080*/  HADD2.F32 R51, -RZ, R74.reuse.H0_H0 ;  /* 0x2000004aff337230 */ /* 0x100fe40000004100 */
[C---:B------:R-:W-:Y:S01]  /*9090*/  FMUL R14, R38.reuse, R14 ;  /* 0x0000000e260e7220 */ /* 0x040fe20000400000 */
[----:B------:R-:W-:Y:S02]  /*90a0*/  HADD2.F32 R52, -RZ, R74.H1_H1 ;  /* 0x3000004aff347230 */ /* 0x000fe40000004100 */
[C---:B------:R-:W-:Y:S01]  /*90b0*/  FFMA R11, R41.reuse, R48, R11 ;  /* 0x00000030290b7223 */ /* 0x040fe2000000000b */
[C---:B------:R-:W-:Y:S01]  /*90c0*/  FFMA R12, R41.reuse, R49, R12 ;  /* 0x00000031290c7223 */ /* 0x040fe2000000000c */
[C---:B------:R-:W-:Y:S01]  /*90d0*/  FFMA R13, R41.reuse, R50, R13 ;  /* 0x00000032290d7223 */ /* 0x040fe2000000000d */
[----:B------:R-:W-:Y:S01]  /*90e0*/  FFMA R14, R41, R51, R14 ;  /* 0x00000033290e7223 */ /* 0x000fe2000000000e */
[C---:B------:R-:W-:Y:S01]  /*90f0*/  FMUL R15, R38.reuse, R15 ;  /* 0x0000000f260f7220 */ /* 0x040fe20000400000 */
[--C-:B------:R-:W-:Y:S01]  /*9100*/  HADD2.F32 R55, -RZ, R75.reuse.H0_H0 ;  /* 0x2000004bff377230 */ /* 0x100fe20000004100 */
[----:B------:R-:W-:Y:S01]  /*9110*/  F2FP.SATFINITE.E5M2.F32.PACK_AB_MERGE_C R101, R11, R10, RZ ;  /* 0x0000000a0b65723e */ /* 0x000fe200048060ff */
[----:B------:R-:W-:Y:S02]  /*9120*/  HADD2.F32 R56, -RZ, R75.H1_H1 ;  /* 0x3000004bff387230 */ /* 0x000fe40000004100 */
[C---:B------:R-:W-:Y:S01]  /*9130*/  FFMA R15, R41.reuse, R52, R15 ;  /* 0x00000034290f7223 */ /* 0x040fe2000000000f */
[----:B------:R-:W-:Y:S01]  /*9140*/  FFMA R16, R41, R53, R16 ;  /* 0x0000003529107223 */ /* 0x000fe20000000010 */
[----:B------:R-:W-:Y:S01]  /*9150*/  F2FP.SATFINITE.E5M2.F32.PACK_AB_MERGE_C R101, R9, R8, R101 ;  /* 0x000000080965723e */ /* 0x000fe20004806065 */
[----:B------:R-:W-:Y:S01]  /*9160*/  FFMA R17, R41, R54, R17 ;  /* 0x0000003629117223 */ /* 0x000fe20000000011 */
[C---:B------:R-:W-:Y:S01]  /*9170*/  FMUL R18, R38.reuse, R18 ;  /* 0x0000001226127220 */ /* 0x040fe20000400000 */
[----:B------:R-:W-:Y:S01]  /*9180*/  F2FP.SATFINITE.E5M2.F32.PACK_AB_MERGE_C R102, R15, R14, RZ ;  /* 0x0000000e0f66723e */ /* 0x000fe200048060ff */
[C---:B------:R-:W-:Y:S01]  /*9190*/  FMUL R19, R38.reuse, R19 ;  /* 0x0000001326137220 */ /* 0x040fe20000400000 */
[--C-:B------:R-:W-:Y:S02]  /*91a0*/  HADD2.F32 R58, -RZ, R76.reuse.H0_H0 ;  /* 0x2000004cff3a7230 */ /* 0x100fe40000004100 */
[----:B------:R-:W-:Y:S01]  /*91b0*/  FFMA R18, R41, R55, R18 ;  /* 0x0000003729127223 */ /* 0x000fe20000000012 */
[----:B------:R-:W-:Y:S01]  /*91c0*/  F2FP.SATFINITE.E5M2.F32.PACK_AB_MERGE_C R102, R13, R12, R102 ;  /* 0x0000000c0d66723e */ /* 0x000fe20004806066 */
[C---:B------:R-:W-:Y:S01]  /*91d0*/  FFMA R19, R41.reuse, R56, R19 ;  /* 0x0000003829137223 */ /* 0x040fe20000000013 */
[----:B------:R-:W-:Y:S02]  /*91e0*/  HADD2.F32 R61, -RZ, R76.H1_H1 ;  /* 0x3000004cff3d7230 */ /* 0x000fe40000004100 */
[C---:B------:R-:W-:Y:S01]  /*91f0*/  FMUL R3, R38.reuse, R22 ;  /* 0x0000001626037220 */ /* 0x040fe20000400000 */
        /* <DEDUP_REMOVED lines=10> */
[C---:B------:R-:W-:Y:S01]  /*92a0*/  FMUL R23, R38.reuse, R28 ;  /* 0x0000001c26177220 */ /* 0x040fe20000400000 */
[----:B------:R-:W-:Y:S01]  /*92b0*/  F2FP.F16.E5M2.UNPACK_B R79, R79.H1 ;  /* 0x0000004fff4f723e */ /* 0x000fe200030004ff */
        /* <DEDUP_REMOVED lines=9> */
[C---:B------:R-:W-:Y:S01]  /*9350*/  FFMA R24, R41.reuse, R67, R24 ;  /* 0x0000004329187223 */ /* 0x040fe20000000018 */
[C---:B------:R-:W-:Y:S01]  /*9360*/  FMUL R28, R38.reuse, R33 ;  /* 0x00000021261c7220 */ /* 0x040fe20000400000 */
[--C-:B------:R-:W-:Y:S02]  /*9370*/  HADD2.F32 R42, -RZ, R79.reuse.H0_H0 ;  /* 0x2000004fff2a7230 */ /* 0x100fe40000004100 */
[C---:B------:R-:W-:Y:S01]  /*9380*/  FFMA R25, R41.reuse, R66, R25 ;  /* 0x0000004229197223 */ /* 0x040fe20000000019 */
[----:B------:R-:W-:Y:S02]  /*9390*/  HADD2.F32 R71, -RZ, R79.H1_H1 ;  /* 0x3000004fff477230 */ /* 0x000fe40000004100 */
[C---:B------:R-:W-:Y:S01]  /*93a0*/  FMUL R29, R38.reuse, R34 ;  /* 0x00000022261d7220 */ /* 0x040fe20000400000 */
        /* <DEDUP_REMOVED lines=9> */
[----:B-1----:R-:W-:Y:S01]  /*9440*/  F2FP.SATFINITE.E5M2.F32.PACK_AB_MERGE_C R105, R22, R21, RZ ;  /* 0x000000151669723e */ /* 0x002fe200048060ff */
[----:B------:R1:W-:Y:S01]  /*9450*/  STS.128 [R84+UR44+0x5200], R100 ;  /* 0x0052006454007988 */ /* 0x0003e20008000c2c */
[----:B------:R-:W-:Y:S02]  /*9460*/  F2FP.SATFINITE.E5M2.F32.PACK_AB_MERGE_C R64, R26, R25, RZ ;  /* 0x000000191a40723e */ /* 0x000fe400048060ff */
[----:B------:R-:W-:Y:S02]  /*9470*/  F2FP.SATFINITE.E5M2.F32.PACK_AB_MERGE_C R67, R30, R29, RZ ;  /* 0x0000001d1e43723e */ /* 0x000fe400048060ff */
[----:B------:R-:W-:Y:S02]  /*9480*/  F2FP.SATFINITE.E5M2.F32.PACK_AB_MERGE_C R104, R2, R0, R3 ;  /* 0x000000000268723e */ /* 0x000fe40004806003 */
[----:B------:R-:W-:Y:S02]  /*9490*/  F2FP.SATFINITE.E5M2.F32.PACK_AB_MERGE_C R105, R20, R7, R105 ;  /* 0x000000071469723e */ /* 0x000fe40004806069 */
[----:B------:R-:W-:Y:S02]  /*94a0*/  F2FP.SATFINITE.E5M2.F32.PACK_AB_MERGE_C R106, R24, R23, R64 ;  /* 0x00000017186a723e */ /* 0x000fe40004806040 */
[----:B------:R-:W-:Y:S02]  /*94b0*/  F2FP.SATFINITE.E5M2.F32.PACK_AB_MERGE_C R107, R28, R27, R67 ;  /* 0x0000001b1c6b723e */ /* 0x000fe40004806043 */
[----:B------:R-:W-:Y:S03]  /*94c0*/  IADD3 R36, PT, PT, R36, 0x1, RZ ;  /* 0x0000000124247810 */ /* 0x000fe60007ffe0ff */
        /* <DEDUP_REMOVED lines=18> */
.L_x_130:
[----:B------:R-:W-:Y:S05]  /*95f0*/  BSYNC.RECONVERGENT B0 ;  /* 0x0000000000007941 */ /* 0x000fea0003800200 */
.L_x_129:
[----:B------:R-:W-:Y:S01]  /*9600*/  R2UR UR4, R87 ;  /* 0x00000000570472ca */ /* 0x000fe200000e0000 */
[----:B------:R-:W-:Y:S01]  /*9610*/  BAR.SYNC.DEFER_BLOCKING 0x1, 0x80 ;  /* 0x0042000000007b1d */ /* 0x000fe20000010000 */
[C---:B------:R-:W-:Y:S01]  /*9620*/  ISETP.NE.AND P0, PT, R89.reuse, 0x2, PT ;  /* 0x000000025900780c */ /* 0x040fe20003f05270 */
[----:B------:R-:W-:Y:S01]  /*9630*/  UISETP.NE.AND UP0, UPT, UR45, URZ, UPT ;  /* 0x000000ff2d00728c */ /* 0x000fe2000bf05270 */
[----:B------:R-:W-:Y:S01]  /*9640*/  ISETP.NE.AND P1, PT, R36, 0x4, PT ;  /* 0x000000042400780c */ /* 0x000fe20003f25270 */
[----:B------:R-:W-:Y:S01]  /*9650*/  UIADD3 UR20, UPT, UPT, UR37, UR59, URZ ;  /* 0x0000003b25147290 */ /* 0x000fe2000fffe0ff */
[----:B------:R-:W-:Y:S02]  /*9660*/  SEL R5, RZ, 0x1, P0 ;  /* 0x00000001ff057807 */ /* 0x000fe40000000000 */
[----:B------:R-:W-:Y:S02]  /*9670*/  SEL R3, RZ, 0x1, P1 ;  /* 0x00000001ff037807 */ /* 0x000fe40000800000 */
[----:B------:R-:W-:Y:S02]  /*9680*/  LOP3.LUT R92, R92, R5, RZ, 0x3c, !PT ;  /* 0x000000055c5c7212 */ /* 0x000fe400078e3cff */
[----:B------:R-:W-:Y:S01]  /*9690*/  LOP3.LUT R94, R94, R3, RZ, 0x3c, !PT ;  /* 0x000000035e5e7212 */ /* 0x000fe200078e3cff */
[----:B------:R-:W-:Y:S01]  /*96a0*/  UIADD3 UR16, UPT, UPT, UR38, UR4, URZ ;  /* 0x0000000426107290 */ /* 0x000fe2000fffe0ff */
[----:B------:R-:W-:Y:S02]  /*96b0*/  SEL R89, R89, RZ, P0 ;  /* 0x000000ff59597207 */ /* 0x000fe40000000000 */
[----:B------:R-:W-:Y:S01]  /*96c0*/  SEL R36, R36, RZ, P1 ;  /* 0x000000ff24247207 */ /* 0x000fe20000800000 */
[----:B------:R-:W-:Y:S01]  /*96d0*/  UMOV UR36, UR58 ;  /* 0x0000003a00247c82 */ /* 0x000fe20008000000 */
[----:B------:R-:W-:Y:S07]  /*96e0*/  BRA.U UP0, `(.L_x_131) ;  /* 0xffffffb900e07547 */ /* 0x000fee000b83ffff */
[----:B------:R-:W-:Y:S05]  /*96f0*/  EXIT ;  /* 0x000000000000794d */ /* 0x000fea0003800000 */
.L_x_24:
[----:B--2---:R2:W3:Y:S02]  /*9700*/  SYNCS.PHASECHK.TRANS64.TRYWAIT P0, [R0+URZ+0x100], R3 ;  /* 0x00010003000075a7 */ /* 0x0044e400080011ff */
[----:B---3--:R-:W-:Y:S05]  /*9710*/  @!P0 NANOSLEEP.SYNCS 0x989680 ;  /* 0x009896800000895d */ /* 0x008fea0003900000 */
[----:B------:R-:W3:Y:S02]  /*9720*/  @!P0 SYNCS.PHASECHK.TRANS64 P0, [R0+URZ+0x100], R3 ;  /* 0x00010003000085a7 */ /* 0x000ee400080010ff */
[----:B---3--:R-:W-:Y:S05]  /*9730*/  @!P0 BRA `(.L_x_24) ;  /* 0xfffffffc00f08947 */ /* 0x008fea000383ffff */
[----:B------:R-:W-:Y:S05]  /*9740*/  BRA `(.L_x_132) ;  /* 0xffffff8000607947 */ /* 0x000fea000383ffff */
.L_x_27:
[----:B--2---:R-:W-:-:S07]  /*9750*/  MOV R0, UR33 ;  /* 0x0000002100007c02 */ /* 0x004fce0008000f00 */
.L_x_133:
[----:B--2---:R2:W3:Y:S02]  /*9760*/  SYNCS.PHASECHK.TRANS64.TRYWAIT P0, [R0+URZ+0x20], R3 ;  /* 0x00002003000075a7 */ /* 0x0044e400080011ff */
[----:B---3--:R-:W-:Y:S05]  /*9770*/  @!P0 NANOSLEEP.SYNCS 0x989680 ;  /* 0x009896800000895d */ /* 0x008fea0003900000 */
[----:B------:R-:W3:Y:S02]  /*9780*/  @!P0 SYNCS.PHASECHK.TRANS64 P0, [R0+URZ+0x20], R3 ;  /* 0x00002003000085a7 */ /* 0x000ee400080010ff */
[----:B---3--:R-:W-:Y:S05]  /*9790*/  @!P0 BRA `(.L_x_133) ;  /* 0xfffffffc00f08947 */ /* 0x008fea000383ffff */
[----:B------:R-:W-:Y:S05]  /*97a0*/  BRA `(.L_x_26) ;  /* 0xffffff8000a07947 */ /* 0x000fea000383ffff */
.L_x_34:
[----:B-1----:R-:W-:-:S07]  /*97b0*/  MOV R0, UR17 ;  /* 0x0000001100007c02 */ /* 0x002fce0008000f00 */
.L_x_134:
[----:B-1----:R1:W2:Y:S02]  /*97c0*/  SYNCS.PHASECHK.TRANS64.TRYWAIT P0, [R0+URZ+0x20], R3 ;  /* 0x00002003000075a7 */ /* 0x0022a400080011ff */
[----:B--2---:R-:W-:Y:S05]  /*97d0*/  @!P0 NANOSLEEP.SYNCS 0x989680 ;  /* 0x009896800000895d */ /* 0x004fea0003900000 */
[----:B------:R-:W2:Y:S02]  /*97e0*/  @!P0 SYNCS.PHASECHK.TRANS64 P0, [R0+URZ+0x20], R3 ;  /* 0x00002003000085a7 */ /* 0x000ea400080010ff */
[----:B--2---:R-:W-:Y:S05]  /*97f0*/  @!P0 BRA `(.L_x_134) ;  /* 0xfffffffc00f08947 */ /* 0x004fea000383ffff */
[----:B------:R-:W-:Y:S05]  /*9800*/  BRA `(.L_x_33) ;  /* 0xffffff84005c7947 */ /* 0x000fea000383ffff */
.L_x_39:
[----:B-1----:R1:W2:Y:S02]  /*9810*/  SYNCS.PHASECHK.TRANS64.TRYWAIT P0, [R3+URZ+0x90], R0 ;  /* 0x00009000030075a7 */ /* 0x0022a400080011ff */
[----:B--2---:R-:W-:Y:S05]  /*9820*/  @!P0 NANOSLEEP.SYNCS 0x989680 ;  /* 0x009896800000895d */ /* 0x004fea0003900000 */
[----:B------:R-:W2:Y:S02]  /*9830*/  @!P0 SYNCS.PHASECHK.TRANS64 P0, [R3+URZ+0x90], R0 ;  /* 0x00009000030085a7 */ /* 0x000ea400080010ff */
[----:B--2---:R-:W-:Y:S05]  /*9840*/  @!P0 BRA `(.L_x_39) ;  /* 0xfffffffc00f08947 */ /* 0x004fea000383ffff */
[----:B------:R-:W-:Y:S05]  /*9850*/  BRA `(.L_x_135) ;  /* 0xffffff8400fc7947 */ /* 0x000fea000383ffff */
.L_x_43:
[----:B-1----:R-:W-:-:S07]  /*9860*/  MOV R0, UR4 ;  /* 0x0000000400007c02 */ /* 0x002fce0008000f00 */
.L_x_136:
[----:B-1----:R1:W2:Y:S02]  /*9870*/  SYNCS.PHASECHK.TRANS64.TRYWAIT P0, [R0+URZ], R3 ;  /* 0x00000003000075a7 */ /* 0x0022a400080011ff */
[----:B--2---:R-:W-:Y:S05]  /*9880*/  @!P0 NANOSLEEP.SYNCS 0x989680 ;  /* 0x009896800000895d */ /* 0x004fea0003900000 */
[----:B------:R-:W2:Y:S02]  /*9890*/  @!P0 SYNCS.PHASECHK.TRANS64 P0, [R0+URZ], R3 ;  /* 0x00000003000085a7 */ /* 0x000ea400080010ff */
[----:B--2---:R-:W-:Y:S05]  /*98a0*/  @!P0 BRA `(.L_x_136) ;  /* 0xfffffffc00f08947 */ /* 0x004fea000383ffff */
[----:B------:R-:W-:Y:S05]  /*98b0*/  BRA `(.L_x_137) ;  /* 0xffffff8c00a47947 */ /* 0x000fea000383ffff */
.L_x_44:
[----:B------:R-:W-:-:S07]  /*98c0*/  MOV R0, UR5 ;  /* 0x0000000500007c02 */ /* 0x000fce0008000f00 */
.L_x_138:
[----:B-1----:R1:W2:Y:S02]  /*98d0*/  SYNCS.PHASECHK.TRANS64.TRYWAIT P0, [R0+URZ], R3 ;  /* 0x00000003000075a7 */ /* 0x0022a400080011ff */
[----:B--2---:R-:W-:Y:S05]  /*98e0*/  @!P0 NANOSLEEP.SYNCS 0x989680 ;  /* 0x009896800000895d */ /* 0x004fea0003900000 */
[----:B------:R-:W2:Y:S02]  /*98f0*/  @!P0 SYNCS.PHASECHK.TRANS64 P0, [R0+URZ], R3 ;  /* 0x00000003000085a7 */ /* 0x000ea400080010ff */
[----:B--2---:R-:W-:Y:S05]  /*9900*/  @!P0 BRA `(.L_x_138) ;  /* 0xfffffffc00f08947 */ /* 0x004fea000383ffff */
[----:B------:R-:W-:Y:S05]  /*9910*/  BRA `(.L_x_139) ;  /* 0xffffff8c00b07947 */ /* 0x000fea000383ffff */
.L_x_45:
[----:B------:R-:W-:-:S07]  /*9920*/  MOV R0, UR5 ;  /* 0x0000000500007c02 */ /* 0x000fce0008000f00 */
.L_x_140:
[----:B-1----:R1:W2:Y:S02]  /*9930*/  SYNCS.PHASECHK.TRANS64.TRYWAIT P0, [R0+URZ], R3 ;  /* 0x00000003000075a7 */ /* 0x0022a400080011ff */
[----:B--2---:R-:W-:Y:S05]  /*9940*/  @!P0 NANOSLEEP.SYNCS 0x989680 ;  /* 0x009896800000895d */ /* 0x004fea0003900000 */
[----:B------:R-:W2:Y:S02]  /*9950*/  @!P0 SYNCS.PHASECHK.TRANS64 P0, [R0+URZ], R3 ;  /* 0x00000003000085a7 */ /* 0x000ea400080010ff */
[----:B--2---:R-:W-:Y:S05]  /*9960*/  @!P0 BRA `(.L_x_140) ;  /* 0xfffffffc00f08947 */ /* 0x004fea000383ffff */
[----:B------:R-:W-:Y:S05]  /*9970*/  BRA `(.L_x_141) ;  /* 0xffffff8c00bc7947 */ /* 0x000fea000383ffff */
.L_x_48:
[----:B-1----:R1:W2:Y:S02]  /*9980*/  SYNCS.PHASECHK.TRANS64.TRYWAIT P0, [R2+URZ+0xf0], R5 ;  /* 0x0000f005020075a7 */ /* 0x0022a400080011ff */
[----:B--2---:R-:W-:Y:S05]  /*9990*/  @!P0 NANOSLEEP.SYNCS 0x989680 ;  /* 0x009896800000895d */ /* 0x004fea0003900000 */
[----:B------:R-:W2:Y:S02]  /*99a0*/  @!P0 SYNCS.PHASECHK.TRANS64 P0, [R2+URZ+0xf0], R5 ;  /* 0x0000f005020085a7 */ /* 0x000ea400080010ff */
[----:B--2---:R-:W-:Y:S05]  /*99b0*/  @!P0 BRA `(.L_x_48) ;  /* 0xfffffffc00f08947 */ /* 0x004fea000383ffff */
[----:B------:R-:W-:Y:S05]  /*99c0*/  BRA `(.L_x_142) ;  /* 0xffffff9000207947 */ /* 0x000fea000383ffff */
.L_x_49:
[----:B------:R-:W-:-:S07]  /*99d0*/  MOV R2, UR4 ;  /* 0x0000000400027c02 */ /* 0x000fce0008000f00 */
.L_x_143:
[----:B-1----:R1:W2:Y:S02]  /*99e0*/  SYNCS.PHASECHK.TRANS64.TRYWAIT P0, [R2+URZ+0xa0], R5 ;  /* 0x0000a005020075a7 */ /* 0x0022a400080011ff */
[----:B--2---:R-:W-:Y:S05]  /*99f0*/  @!P0 NANOSLEEP.SYNCS 0x989680 ;  /* 0x009896800000895d */ /* 0x004fea0003900000 */
[----:B------:R-:W2:Y:S02]  /*9a00*/  @!P0 SYNCS.PHASECHK.TRANS64 P0, [R2+URZ+0xa0], R5 ;  /* 0x0000a005020085a7 */ /* 0x000ea400080010ff */
[----:B--2---:R-:W-:Y:S05]  /*9a10*/  @!P0 BRA `(.L_x_143) ;  /* 0xfffffffc00f08947 */ /* 0x004fea000383ffff */
[----:B------:R-:W-:Y:S05]  /*9a20*/  BRA `(.L_x_144) ;  /* 0xffffff9000307947 */ /* 0x000fea000383ffff */
.L_x_50:
[----:B-1----:R1:W2:Y:S02]  /*9a30*/  SYNCS.PHASECHK.TRANS64.TRYWAIT P1, [R2+URZ+0x90], R5 ;  /* 0x00009005020075a7 */ /* 0x0022a400080211ff */
[----:B--2---:R-:W-:Y:S05]  /*9a40*/  @!P1 NANOSLEEP.SYNCS 0x989680 ;  /* 0x009896800000995d */ /* 0x004fea0003900000 */
[----:B------:R-:W2:Y:S02]  /*9a50*/  @!P1 SYNCS.PHASECHK.TRANS64 P1, [R2+URZ+0x90], R5 ;  /* 0x00009005020095a7 */ /* 0x000ea400080210ff */
[----:B--2---:R-:W-:Y:S05]  /*9a60*/  @!P1 BRA `(.L_x_50) ;  /* 0xfffffffc00f09947 */ /* 0x004fea000383ffff */
[----:B------:R-:W-:Y:S05]  /*9a70*/  BRA `(.L_x_145) ;  /* 0xffffff9000607947 */ /* 0x000fea000383ffff */
.L_x_53:
[----:B------:R-:W-:-:S07]  /*9a80*/  MOV R0, UR4 ;  /* 0x0000000400007c02 */ /* 0x000fce0008000f00 */
.L_x_146:
[----:B-1----:R1:W2:Y:S02]  /*9a90*/  SYNCS.PHASECHK.TRANS64.TRYWAIT P0, [R0+URZ+0xa0], R3 ;  /* 0x0000a003000075a7 */ /* 0x0022a400080011ff */
[----:B--2---:R-:W-:Y:S05]  /*9aa0*/  @!P0 NANOSLEEP.SYNCS 0x989680 ;  /* 0x009896800000895d */ /* 0x004fea0003900000 */
[----:B------:R-:W2:Y:S02]  /*9ab0*/  @!P0 SYNCS.PHASECHK.TRANS64 P0, [R0+URZ+0xa0], R3 ;  /* 0x0000a003000085a7 */ /* 0x000ea400080010ff */
[----:B--2---:R-:W-:Y:S05]  /*9ac0*/  @!P0 BRA `(.L_x_146) ;  /* 0xfffffffc00f08947 */ /* 0x004fea000383ffff */
[----:B------:R-:W-:Y:S05]  /*9ad0*/  BRA `(.L_x_52) ;  /* 0xffffff9000b47947 */ /* 0x000fea000383ffff */
.L_x_60:
[----:B-1----:R1:W2:Y:S02]  /*9ae0*/  SYNCS.PHASECHK.TRANS64.TRYWAIT P1, [R0+URZ+0x90], R5 ;  /* 0x00009005000075a7 */ /* 0x0022a400080211ff */
[----:B--2---:R-:W-:Y:S05]  /*9af0*/  @!P1 NANOSLEEP.SYNCS 0x989680 ;  /* 0x009896800000995d */ /* 0x004fea0003900000 */
[----:B------:R-:W2:Y:S02]  /*9b00*/  @!P1 SYNCS.PHASECHK.TRANS64 P1, [R0+URZ+0x90], R5 ;  /* 0x00009005000095a7 */ /* 0x000ea400080210ff */
[----:B--2---:R-:W-:Y:S05]  /*9b10*/  @!P1 BRA `(.L_x_60) ;  /* 0xfffffffc00f09947 */ /* 0x004fea000383ffff */
[----:B------:R-:W-:Y:S05]  /*9b20*/  BRA `(.L_x_147) ;  /* 0xffffff98002c7947 */ /* 0x000fea000383ffff */
.L_x_61:
[----:B------:R-:W-:-:S07]  /*9b30*/  MOV R3, UR31 ;  /* 0x0000001f00037c02 */ /* 0x000fce0008000f00 */
.L_x_148:
[----:B-1----:R1:W2:Y:S02]  /*9b40*/  SYNCS.PHASECHK.TRANS64.TRYWAIT P0, [R3+URZ+0xd0], R0 ;  /* 0x0000d000030075a7 */ /* 0x0022a400080011ff */
[----:B--2---:R-:W-:Y:S05]  /*9b50*/  @!P0 NANOSLEEP.SYNCS 0x989680 ;  /* 0x009896800000895d */ /* 0x004fea0003900000 */
[----:B------:R-:W2:Y:S02]  /*9b60*/  @!P0 SYNCS.PHASECHK.TRANS64 P0, [R3+URZ+0xd0], R0 ;  /* 0x0000d000030085a7 */ /* 0x000ea400080010ff */
[----:B--2---:R-:W-:Y:S05]  /*9b70*/  @!P0 BRA `(.L_x_148) ;  /* 0xfffffffc00f08947 */ /* 0x004fea000383ffff */
[----:B------:R-:W-:Y:S05]  /*9b80*/  BRA `(.L_x_149) ;  /* 0xffffff98007c7947 */ /* 0x000fea000383ffff */
.L_x_64:
[----:B------:R-:W-:Y:S07]  /*9b90*/  MOV R0, UR5 ;  /* 0x0000000500007c02 */ /* 0x000fee0008000f00 */
.L_x_150:
[----:B-1----:R1:W2:Y:S02]  /*9ba0*/  SYNCS.PHASECHK.TRANS64.TRYWAIT P0, [R0+URZ], R3 ;  /* 0x00000003000075a7 */ /* 0x0022a400080011ff */
[----:B--2---:R-:W-:Y:S05]  /*9bb0*/  @!P0 NANOSLEEP.SYNCS 0x989680 ;  /* 0x009896800000895d */ /* 0x004fea0003900000 */
[----:B------:R-:W2:Y:S02]  /*9bc0*/  @!P0 SYNCS.PHASECHK.TRANS64 P0, [R0+URZ], R3 ;  /* 0x00000003000085a7 */ /* 0x000ea400080010ff */
[----:B--2---:R-:W-:Y:S05]  /*9bd0*/  @!P0 BRA `(.L_x_150) ;  /* 0xfffffffc00f08947 */ /* 0x004fea000383ffff */
[----:B------:R-:W-:Y:S05]  /*9be0*/  BRA `(.L_x_63) ;  /* 0xffffff9800987947 */ /* 0x000fea000383ffff */
.L_x_67:
[----:B------:R-:W-:-:S07]  /*9bf0*/  MOV R0, UR4 ;  /* 0x0000000400007c02 */ /* 0x000fce0008000f00 */
.L_x_151:
[----:B--2---:R2:W4:Y:S02]  /*9c00*/  SYNCS.PHASECHK.TRANS64.TRYWAIT P0, [R0+URZ], R3 ;  /* 0x00000003000075a7 */ /* 0x00452400080011ff */
[----:B----4-:R-:W-:Y:S05]  /*9c10*/  @!P0 NANOSLEEP.SYNCS 0x989680 ;  /* 0x009896800000895d */ /* 0x010fea0003900000 */
[----:B------:R-:W4:Y:S02]  /*9c20*/  @!P0 SYNCS.PHASECHK.TRANS64 P0, [R0+URZ], R3 ;  /* 0x00000003000085a7 */ /* 0x000f2400080010ff */
[----:B----4-:R-:W-:Y:S05]  /*9c30*/  @!P0 BRA `(.L_x_151) ;  /* 0xfffffffc00f08947 */ /* 0x010fea000383ffff */
[----:B------:R-:W-:Y:S05]  /*9c40*/  BRA `(.L_x_152) ;  /* 0xffffff9c00747947 */ /* 0x000fea000383ffff */
.L_x_68:
[----:B------:R-:W-:-:S07]  /*9c50*/  MOV R0, UR5 ;  /* 0x0000000500007c02 */ /* 0x000fce0008000f00 */
.L_x_153:
[----:B-1----:R1:W2:Y:S02]  /*9c60*/  SYNCS.PHASECHK.TRANS64.TRYWAIT P0, [R0+URZ], R3 ;  /* 0x00000003000075a7 */ /* 0x0022a400080011ff */
[----:B--2---:R-:W-:Y:S05]  /*9c70*/  @!P0 NANOSLEEP.SYNCS 0x989680 ;  /* 0x009896800000895d */ /* 0x004fea0003900000 */
[----:B------:R-:W2:Y:S02]  /*9c80*/  @!P0 SYNCS.PHASECHK.TRANS64 P0, [R0+URZ], R3 ;  /* 0x00000003000085a7 */ /* 0x000ea400080010ff */
[----:B--2---:R-:W-:Y:S05]  /*9c90*/  @!P0 BRA `(.L_x_153) ;  /* 0xfffffffc00f08947 */ /* 0x004fea000383ffff */
[----:B------:R-:W-:Y:S05]  /*9ca0*/  BRA `(.L_x_154) ;  /* 0xffffff9c00807947 */ /* 0x000fea000383ffff */
.L_x_69:
[----:B------:R-:W-:-:S07]  /*9cb0*/  MOV R0, UR5 ;  /* 0x0000000500007c02 */ /* 0x000fce0008000f00 */
.L_x_155:
[----:B-1----:R1:W2:Y:S02]  /*9cc0*/  SYNCS.PHASECHK.TRANS64.TRYWAIT P0, [R0+URZ], R3 ;  /* 0x00000003000075a7 */ /* 0x0022a400080011ff */
[----:B--2---:R-:W-:Y:S05]  /*9cd0*/  @!P0 NANOSLEEP.SYNCS 0x989680 ;  /* 0x009896800000895d */ /* 0x004fea0003900000 */
[----:B------:R-:W2:Y:S02]  /*9ce0*/  @!P0 SYNCS.PHASECHK.TRANS64 P0, [R0+URZ], R3 ;  /* 0x00000003000085a7 */ /* 0x000ea400080010ff */
[----:B--2---:R-:W-:Y:S05]  /*9cf0*/  @!P0 BRA `(.L_x_155) ;  /* 0xfffffffc00f08947 */ /* 0x004fea000383ffff */
[----:B------:R-:W-:Y:S05]  /*9d00*/  BRA `(.L_x_156) ;  /* 0xffffff9c008c7947 */ /* 0x000fea000383ffff */
.L_x_70:
[----:B------:R-:W-:-:S07]  /*9d10*/  MOV R0, UR4 ;  /* 0x0000000400007c02 */ /* 0x000fce0008000f00 */
.L_x_157:
[----:B-1----:R1:W2:Y:S02]  /*9d20*/  SYNCS.PHASECHK.TRANS64.TRYWAIT P0, [R0+URZ], R3 ;  /* 0x00000003000075a7 */ /* 0x0022a400080011ff */
[----:B--2---:R-:W-:Y:S05]  /*9d30*/  @!P0 NANOSLEEP.SYNCS 0x989680 ;  /* 0x009896800000895d */ /* 0x004fea0003900000 */
[----:B------:R-:W2:Y:S02]  /*9d40*/  @!P0 SYNCS.PHASECHK.TRANS64 P0, [R0+URZ], R3 ;  /* 0x00000003000085a7 */ /* 0x000ea400080010ff */
[----:B--2---:R-:W-:Y:S05]  /*9d50*/  @!P0 BRA `(.L_x_157) ;  /* 0xfffffffc00f08947 */ /* 0x004fea000383ffff */
[----:B------:R-:W-:Y:S05]  /*9d60*/  BRA `(.L_x_158) ;  /* 0xffffff9c00987947 */ /* 0x000fea000383ffff */
.L_x_75:
[----:B--2---:R2:W3:Y:S02]  /*9d70*/  SYNCS.PHASECHK.TRANS64.TRYWAIT P0, [R12+URZ+0x90], R9 ;  /* 0x000090090c0075a7 */ /* 0x0044e400080011ff */
[----:B---3--:R-:W-:Y:S05]  /*9d80*/  @!P0 NANOSLEEP.SYNCS 0x989680 ;  /* 0x009896800000895d */ /* 0x008fea0003900000 */
[----:B------:R-:W3:Y:S02]  /*9d90*/  @!P0 SYNCS.PHASECHK.TRANS64 P0, [R12+URZ+0x90], R9 ;  /* 0x000090090c0085a7 */ /* 0x000ee400080010ff */
[----:B---3--:R-:W-:Y:S05]  /*9da0*/  @!P0 BRA `(.L_x_75) ;  /* 0xfffffffc00f08947 */ /* 0x008fea000383ffff */
[----:B------:R-:W-:Y:S05]  /*9db0*/  BRA `(.L_x_159) ;  /* 0xffffffa000c87947 */ /* 0x000fea000383ffff */
.L_x_78:
[----:B------:R-:W-:Y:S07]  /*9dc0*/  MOV R0, UR21 ;  /* 0x0000001500007c02 */ /* 0x000fee0008000f00 */
.L_x_160:
[----:B--2---:R2:W3:Y:S02]  /*9dd0*/  SYNCS.PHASECHK.TRANS64.TRYWAIT P2, [R0+URZ+0x88], R11 ;  /* 0x0000880b000075a7 */ /* 0x0044e400080411ff */
[----:B---3--:R-:W-:Y:S05]  /*9de0*/  @!P2 NANOSLEEP.SYNCS 0x989680 ;  /* 0x009896800000a95d */ /* 0x008fea0003900000 */
[----:B------:R-:W3:Y:S02]  /*9df0*/  @!P2 SYNCS.PHASECHK.TRANS64 P2, [R0+URZ+0x88], R11 ;  /* 0x0000880b0000a5a7 */ /* 0x000ee400080410ff */
[----:B---3--:R-:W-:Y:S05]  /*9e00*/  @!P2 BRA `(.L_x_160) ;  /* 0xfffffffc00f0a947 */ /* 0x008fea000383ffff */
[----:B------:R-:W-:Y:S05]  /*9e10*/  BRA `(.L_x_77) ;  /* 0xffffffa800307947 */ /* 0x000fea000383ffff */
.L_x_81:
[----:B--2---:R-:W-:Y:S07]  /*9e20*/  MOV R0, UR21 ;  /* 0x0000001500007c02 */ /* 0x004fee0008000f00 */
.L_x_161:
[----:B--2---:R2:W3:Y:S02]  /*9e30*/  SYNCS.PHASECHK.TRANS64.TRYWAIT P0, [R0+URZ+0x60], R9 ;  /* 0x00006009000075a7 */ /* 0x0044e400080011ff */
[----:B---3--:R-:W-:Y:S05]  /*9e40*/  @!P0 NANOSLEEP.SYNCS 0x989680 ;  /* 0x009896800000895d */ /* 0x008fea0003900000 */
[----:B------:R-:W3:Y:S02]  /*9e50*/  @!P0 SYNCS.PHASECHK.TRANS64 P0, [R0+URZ+0x60], R9 ;  /* 0x00006009000085a7 */ /* 0x000ee400080010ff */
[----:B---3--:R-:W-:Y:S05]  /*9e60*/  @!P0 BRA `(.L_x_161) ;  /* 0xfffffffc00f08947 */ /* 0x008fea000383ffff */
[----:B------:R-:W-:Y:S05]  /*9e70*/  BRA `(.L_x_162) ;  /* 0xffffffa8008c7947 */ /* 0x000fea000383ffff */
.L_x_82:
[----:B------:R-:W-:Y:S07]  /*9e80*/  MOV R0, UR21 ;  /* 0x0000001500007c02 */ /* 0x000fee0008000f00 */
.L_x_163:
[----:B--2---:R2:W3:Y:S02]  /*9e90*/  SYNCS.PHASECHK.TRANS64.TRYWAIT P0, [R0+URZ+0x68], R9 ;  /* 0x00006809000075a7 */ /* 0x0044e400080011ff */
[----:B---3--:R-:W-:Y:S05]  /*9ea0*/  @!P0 NANOSLEEP.SYNCS 0x989680 ;  /* 0x009896800000895d */ /* 0x008fea0003900000 */
[----:B------:R-:W3:Y:S02]  /*9eb0*/  @!P0 SYNCS.PHASECHK.TRANS64 P0, [R0+URZ+0x68], R9 ;  /* 0x00006809000085a7 */ /* 0x000ee400080010ff */
[----:B---3--:R-:W-:Y:S05]  /*9ec0*/  @!P0 BRA `(.L_x_163) ;  /* 0xfffffffc00f08947 */ /* 0x008fea000383ffff */
[----:B------:R-:W-:Y:S05]  /*9ed0*/  BRA `(.L_x_164) ;  /* 0xffffffa800c47947 */ /* 0x000fea000383ffff */
.L_x_83:
[----:B------:R-:W-:Y:S07]  /*9ee0*/  MOV R0, UR21 ;  /* 0x0000001500007c02 */ /* 0x000fee0008000f00 */
.L_x_165:
[----:B--2---:R2:W3:Y:S02]  /*9ef0*/  SYNCS.PHASECHK.TRANS64.TRYWAIT P0, [R0+URZ+0x70], R9 ;  /* 0x00007009000075a7 */ /* 0x0044e400080011ff */
[----:B---3--:R-:W-:Y:S05]  /*9f00*/  @!P0 NANOSLEEP.SYNCS 0x989680 ;  /* 0x009896800000895d */ /* 0x008fea0003900000 */
[----:B------:R-:W3:Y:S02]  /*9f10*/  @!P0 SYNCS.PHASECHK.TRANS64 P0, [R0+URZ+0x70], R9 ;  /* 0x00007009000085a7 */ /* 0x000ee400080010ff */
[----:B---3--:R-:W-:Y:S05]  /*9f20*/  @!P0 BRA `(.L_x_165) ;  /* 0xfffffffc00f08947 */ /* 0x008fea000383ffff */
[----:B------:R-:W-:Y:S05]  /*9f30*/  BRA `(.L_x_166) ;  /* 0xffffffac00087947 */ /* 0x000fea000383ffff */
.L_x_84:
[----:B------:R-:W-:Y:S07]  /*9f40*/  MOV R0, UR21 ;  /* 0x0000001500007c02 */ /* 0x000fee0008000f00 */
.L_x_167:
[----:B--2---:R2:W3:Y:S02]  /*9f50*/  SYNCS.PHASECHK.TRANS64.TRYWAIT P0, [R0+URZ+0x78], R9 ;  /* 0x00007809000075a7 */ /* 0x0044e400080011ff */
[----:B---3--:R-:W-:Y:S05]  /*9f60*/  @!P0 NANOSLEEP.SYNCS 0x989680 ;  /* 0x009896800000895d */ /* 0x008fea0003900000 */
[----:B------:R-:W3:Y:S02]  /*9f70*/  @!P0 SYNCS.PHASECHK.TRANS64 P0, [R0+URZ+0x78], R9 ;  /* 0x00007809000085a7 */ /* 0x000ee400080010ff */
[----:B---3--:R-:W-:Y:S05]  /*9f80*/  @!P0 BRA `(.L_x_167) ;  /* 0xfffffffc00f08947 */ /* 0x008fea000383ffff */
[----:B------:R-:W-:Y:S05]  /*9f90*/  BRA `(.L_x_168) ;  /* 0xffffffac00487947 */ /* 0x000fea000383ffff */
.L_x_86:
[----:B------:R-:W-:-:S07]  /*9fa0*/  MOV R0, UR21 ;  /* 0x0000001500007c02 */ /* 0x000fce0008000f00 */
.L_x_169:
[----:B---3--:R3:W4:Y:S02]  /*9fb0*/  SYNCS.PHASECHK.TRANS64.TRYWAIT P0, [R0+URZ+0x60], R3 ;  /* 0x00006003000075a7 */ /* 0x00872400080011ff */
[----:B----4-:R-:W-:Y:S05]  /*9fc0*/  @!P0 NANOSLEEP.SYNCS 0x989680 ;  /* 0x009896800000895d */ /* 0x010fea0003900000 */
[----:B------:R-:W4:Y:S02]  /*9fd0*/  @!P0 SYNCS.PHASECHK.TRANS64 P0, [R0+URZ+0x60], R3 ;  /* 0x00006003000085a7 */ /* 0x000f2400080010ff */
[----:B----4-:R-:W-:Y:S05]  /*9fe0*/  @!P0 BRA `(.L_x_169) ;  /* 0xfffffffc00f08947 */ /* 0x010fea000383ffff */
[----:B------:R-:W-:Y:S05]  /*9ff0*/  BRA `(.L_x_170) ;  /* 0xffffffac00bc7947 */ /* 0x000fea000383ffff */
.L_x_87:
[----:B---3--:R-:W-:-:S07]  /*a000*/  MOV R0, UR21 ;  /* 0x0000001500007c02 */ /* 0x008fce0008000f00 */
.L_x_171:
[----:B---3--:R3:W4:Y:S02]  /*a010*/  SYNCS.PHASECHK.TRANS64.TRYWAIT P0, [R0+URZ+0x68], R3 ;  /* 0x00006803000075a7 */ /* 0x00872400080011ff */
[----:B----4-:R-:W-:Y:S05]  /*a020*/  @!P0 NANOSLEEP.SYNCS 0x989680 ;  /* 0x009896800000895d */ /* 0x010fea0003900000 */
[----:B------:R-:W4:Y:S02]  /*a030*/  @!P0 SYNCS.PHASECHK.TRANS64 P0, [R0+URZ+0x68], R3 ;  /* 0x00006803000085a7 */ /* 0x000f2400080010ff */
[----:B----4-:R-:W-:Y:S05]  /*a040*/  @!P0 BRA `(.L_x_171) ;  /* 0xfffffffc00f08947 */ /* 0x010fea000383ffff */
[----:B------:R-:W-:Y:S05]  /*a050*/  BRA `(.L_x_172) ;  /* 0xffffffac00ac7947 */ /* 0x000fea000383ffff */
.L_x_88:
[----:B---3--:R-:W-:-:S07]  /*a060*/  MOV R0, UR21 ;  /* 0x0000001500007c02 */ /* 0x008fce0008000f00 */
.L_x_173:
[----:B---3--:R3:W4:Y:S02]  /*a070*/  SYNCS.PHASECHK.TRANS64.TRYWAIT P0, [R0+URZ+0x70], R3 ;  /* 0x00007003000075a7 */ /* 0x00872400080011ff */
[----:B----4-:R-:W-:Y:S05]  /*a080*/  @!P0 NANOSLEEP.SYNCS 0x989680 ;  /* 0x009896800000895d */ /* 0x010fea0003900000 */
[----:B------:R-:W4:Y:S02]  /*a090*/  @!P0 SYNCS.PHASECHK.TRANS64 P0, [R0+URZ+0x70], R3 ;  /* 0x00007003000085a7 */ /* 0x000f2400080010ff */
[----:B----4-:R-:W-:Y:S05]  /*a0a0*/  @!P0 BRA `(.L_x_173) ;  /* 0xfffffffc00f08947 */ /* 0x010fea000383ffff */
[----:B------:R-:W-:Y:S05]  /*a0b0*/  BRA `(.L_x_174) ;  /* 0xffffffac009c7947 */ /* 0x000fea000383ffff */
.L_x_90:
[----:B-1----:R1:W2:Y:S02]  /*a0c0*/  SYNCS.PHASECHK.TRANS64.TRYWAIT P0, [R3+URZ+0x90], R0 ;  /* 0x00009000030075a7 */ /* 0x0022a400080011ff */
[----:B--2---:R-:W-:Y:S05]  /*a0d0*/  @!P0 NANOSLEEP.SYNCS 0x989680 ;  /* 0x009896800000895d */ /* 0x004fea0003900000 */
[----:B------:R-:W2:Y:S02]  /*a0e0*/  @!P0 SYNCS.PHASECHK.TRANS64 P0, [R3+URZ+0x90], R0 ;  /* 0x00009000030085a7 */ /* 0x000ea400080010ff */
[----:B--2---:R-:W-:Y:S05]  /*a0f0*/  @!P0 BRA `(.L_x_90) ;  /* 0xfffffffc00f08947 */ /* 0x004fea000383ffff */
[----:B------:R-:W-:Y:S05]  /*a100*/  BRA `(.L_x_175) ;  /* 0xffffffb0006c7947 */ /* 0x000fea000383ffff */
.L_x_101:
[----:B--2---:R2:W1:Y:S02]  /*a110*/  SYNCS.PHASECHK.TRANS64.TRYWAIT P1, [R2+URZ+0x40], R3 ;  /* 0x00004003020075a7 */ /* 0x00446400080211ff */
[----:B-1----:R-:W-:Y:S05]  /*a120*/  @!P1 NANOSLEEP.SYNCS 0x989680 ;  /* 0x009896800000995d */ /* 0x002fea0003900000 */
[----:B------:R-:W1:Y:S02]  /*a130*/  @!P1 SYNCS.PHASECHK.TRANS64 P1, [R2+URZ+0x40], R3 ;  /* 0x00004003020095a7 */ /* 0x000e6400080210ff */
[----:B-1----:R-:W-:Y:S05]  /*a140*/  @!P1 BRA `(.L_x_101) ;  /* 0xfffffffc00f09947 */ /* 0x002fea000383ffff */
[----:B------:R-:W-:Y:S05]  /*a150*/  BRA `(.L_x_100) ;  /* 0xffffffbc00e47947 */ /* 0x000fea000383ffff */
.L_x_103:
[----:B--2---:R2:W4:Y:S02]  /*a160*/  SYNCS.PHASECHK.TRANS64.TRYWAIT P0, [R71+URZ+0xb0], R4 ;  /* 0x0000b004470075a7 */ /* 0x00452400080011ff */
[----:B----4-:R-:W-:Y:S05]  /*a170*/  @!P0 NANOSLEEP.SYNCS 0x989680 ;  /* 0x009896800000895d */ /* 0x010fea0003900000 */
[----:B------:R-:W4:Y:S02]  /*a180*/  @!P0 SYNCS.PHASECHK.TRANS64 P0, [R71+URZ+0xb0], R4 ;  /* 0x0000b004470085a7 */ /* 0x000f2400080010ff */
[----:B----4-:R-:W-:Y:S05]  /*a190*/  @!P0 BRA `(.L_x_103) ;  /* 0xfffffffc00f08947 */ /* 0x010fea000383ffff */
[----:B------:R-:W-:Y:S05]  /*a1a0*/  BRA `(.L_x_102) ;  /* 0xffffffc000347947 */ /* 0x000fea000383ffff */
.L_x_111:
[----:B---3--:R3:W4:Y:S02]  /*a1b0*/  SYNCS.PHASECHK.TRANS64.TRYWAIT P0, [R112+URZ+0x40], R3 ;  /* 0x00004003700075a7 */ /* 0x00872400080011ff */
[----:B----4-:R-:W-:Y:S05]  /*a1c0*/  @!P0 NANOSLEEP.SYNCS 0x989680 ;  /* 0x009896800000895d */ /* 0x010fea0003900000 */
[----:B------:R-:W4:Y:S02]  /*a1d0*/  @!P0 SYNCS.PHASECHK.TRANS64 P0, [R112+URZ+0x40], R3 ;  /* 0x00004003700085a7 */ /* 0x000f2400080010ff */
[----:B----4-:R-:W-:Y:S05]  /*a1e0*/  @!P0 BRA `(.L_x_111) ;  /* 0xfffffffc00f08947 */ /* 0x010fea000383ffff */
[----:B------:R-:W-:Y:S05]  /*a1f0*/  BRA `(.L_x_110) ;  /* 0xffffffcc00287947 */ /* 0x000fea000383ffff */
.L_x_119:
[----:B---3--:R3:W4:Y:S02]  /*a200*/  SYNCS.PHASECHK.TRANS64.TRYWAIT P0, [R112+URZ+0x40], R5 ;  /* 0x00004005700075a7 */ /* 0x00872400080011ff */
[----:B----4-:R-:W-:Y:S05]  /*a210*/  @!P0 NANOSLEEP.SYNCS 0x989680 ;  /* 0x009896800000895d */ /* 0x010fea0003900000 */
[----:B------:R-:W4:Y:S02]  /*a220*/  @!P0 SYNCS.PHASECHK.TRANS64 P0, [R112+URZ+0x40], R5 ;  /* 0x00004005700085a7 */ /* 0x000f2400080010ff */
[----:B----4-:R-:W-:Y:S05]  /*a230*/  @!P0 BRA `(.L_x_119) ;  /* 0xfffffffc00f08947 */ /* 0x010fea000383ffff */
[----:B------:R-:W-:Y:S05]  /*a240*/  BRA `(.L_x_118) ;  /* 0xffffffd800687947 */ /* 0x000fea000383ffff */
.L_x_127:
[----:B---3--:R3:W4:Y:S02]  /*a250*/  SYNCS.PHASECHK.TRANS64.TRYWAIT P0, [R102+URZ+0x40], R3 ;  /* 0x00004003660075a7 */ /* 0x00872400080011ff */
[----:B----4-:R-:W-:Y:S05]  /*a260*/  @!P0 NANOSLEEP.SYNCS 0x989680 ;  /* 0x009896800000895d */ /* 0x010fea0003900000 */
[----:B------:R-:W4:Y:S02]  /*a270*/  @!P0 SYNCS.PHASECHK.TRANS64 P0, [R102+URZ+0x40], R3 ;  /* 0x00004003660085a7 */ /* 0x000f2400080010ff */
[----:B----4-:R-:W-:Y:S05]  /*a280*/  @!P0 BRA `(.L_x_127) ;  /* 0xfffffffc00f08947 */ /* 0x010fea000383ffff */
[----:B------:R-:W-:Y:S05]  /*a290*/  BRA `(.L_x_126) ;  /* 0xffffffe400b47947 */ /* 0x000fea000383ffff */
        .weak           $__internal_0_$__cuda_sm10x_tcgen05_guardrail_trap_col_being_dealloced_not_returned_by_alloc
        .type           $__internal_0_$__cuda_sm10x_tcgen05_guardrail_trap_col_being_dealloced_not_returned_by_alloc,@function
        .size           $__internal_0_$__cuda_sm10x_tcgen05_guardrail_trap_col_being_dealloced_not_returned_by_alloc,($__internal_1_$__cuda_sm10x_tcgen05_guardrail_trap_phase_invalid_during_alloc - $__internal_0_$__cuda_sm10x_tcgen05_guardrail_trap_col_being_dealloced_not_returned_by_alloc)
$__internal_0_$__cuda_sm10x_tcgen05_guardrail_trap_col_being_dealloced_not_returned_by_alloc:
[----:B------:R-:W-:Y:S05]  /*a2a0*/  BPT.TRAP 0x1 ;  /* 0x000000040000795c */ /* 0x000fea0000300000 */
[----:B------:R-:W-:-:S04]  /*a2b0*/  HFMA2 R3, -RZ, RZ, 0, 0 ;  /* 0x00000000ff037431 */ /* 0x000fc800000001ff */
[----:B------:R-:W-:Y:S05]  /*a2c0*/  RET.REL.NODEC R2 `(_ZN7cutlass13device_kernelINS_4gemm6kernel13GemmUniversalIN4cute5tupleIJiiiiEEENS1_10collective13CollectiveMmaINS1_35MainloopSm100TmaUmmaWarpSpecializedILi4ELi2ELi4ENS5_IJNS4_1CILi1EEENSA_ILi2EEESB_EEEEENS5_IJNSA_ILi64EEENSA_ILi256EEENSA_ILi128EEEEEENS_12float_e5m2_tENS5_IJlSB_lEEESJ_SK_NS4_8TiledMMAINS4_8MMA_AtomIJNS4_10MMA_TraitsINS4_19SM100_MMA_F8F6F4_SSEJSJ_SJ_fSF_SG_NS4_17integral_constantINS4_4UMMA5MajorELSR_0EEESS_NSP_INSQ_7ScaleInELST_0EEESU_EEEEEENS4_6LayoutINS5_IJSB_SB_SB_EEENS5_IJNSA_ILi0EEESZ_SZ_EEEEENS5_IJNS4_10UnderscoreES12_S12_EEEEENS4_23SM90_TMA_LOAD_MULTICASTENS4_14ComposedLayoutINS4_7SwizzleILi3ELi4ELi3EEENS4_18smem_ptr_flag_bitsILi8EEENSX_INS5_IJNSA_ILi8EEESH_EEENS5_IJSH_SB_EEEEEEEvNS4_8identityENS4_13SM90_TMA_LOADES1F_vS1G_EENS_8epilogue10collective18CollectiveEpilogueINS1J_23Sm100TmaWarpSpecializedILi4ELi2ELi32ELb0ELb0EEEJSI_NS5_IJNSX_ISF_SB_EES1O_EEESJ_SK_SJ_SK_NS1J_6fusion15FusionCallbacksIS1N_NS1Q_17LinearCombinationISJ_fSJ_fLNS_15FloatRoundStyleE2EEESI_S1P_JEEENS4_5SM1004TMEM4LOAD26SM100_TMEM_LOAD_16dp32b32xES1H_NS16_INS17_ILi2ELi4ELi3EEES1A_NSX_INS5_IJS1B_SF_EEENS5_IJSF_SB_EEEEEEENS4_39AutoVectorizingCopyWithAssumedAlignmentILi128EEENS4_14SM90_TMA_STOREES24_S26_S26_EEEvvEEEEvNT_6ParamsE) ;  /* 0xffffff5c024c7950 */ /* 0x000fea0003c3ffff */
        .weak           $__internal_1_$__cuda_sm10x_tcgen05_guardrail_trap_phase_invalid_during_alloc
        .type           $__internal_1_$__cuda_sm10x_tcgen05_guardrail_trap_phase_invalid_during_alloc,@function
        .size           $__internal_1_$__cuda_sm10x_tcgen05_guardrail_trap_phase_invalid_during_alloc,($__internal_2_$__cuda_sm10x_tcgen05_guardrail_trap_unallocated_columns_being_dealloced - $__internal_1_$__cuda_sm10x_tcgen05_guardrail_trap_phase_invalid_during_alloc)
$__internal_1_$__cuda_sm10x_tcgen05_guardrail_trap_phase_invalid_during_alloc:
[----:B------:R-:W-:Y:S05]  /*a2d0*/  BPT.TRAP 0x1 ;  /* 0x000000040000795c */ /* 0x000fea0000300000 */
[----:B------:R-:W-:-:S04]  /*a2e0*/  MOV R5, 0x0 ;  /* 0x0000000000057802 */ /* 0x000fc80000000f00 */
[----:B------:R-:W-:Y:S05]  /*a2f0*/  RET.REL.NODEC R4 `(_ZN7cutlass13device_kernelINS_4gemm6kernel13GemmUniversalIN4cute5tupleIJiiiiEEENS1_10collective13CollectiveMmaINS1_35MainloopSm100TmaUmmaWarpSpecializedILi4ELi2ELi4ENS5_IJNS4_1CILi1EEENSA_ILi2EEESB_EEEEENS5_IJNSA_ILi64EEENSA_ILi256EEENSA_ILi128EEEEEENS_12float_e5m2_tENS5_IJlSB_lEEESJ_SK_NS4_8TiledMMAINS4_8MMA_AtomIJNS4_10MMA_TraitsINS4_19SM100_MMA_F8F6F4_SSEJSJ_SJ_fSF_SG_NS4_17integral_constantINS4_4UMMA5MajorELSR_0EEESS_NSP_INSQ_7ScaleInELST_0EEESU_EEEEEENS4_6LayoutINS5_IJSB_SB_SB_EEENS5_IJNSA_ILi0EEESZ_SZ_EEEEENS5_IJNS4_10UnderscoreES12_S12_EEEEENS4_23SM90_TMA_LOAD_MULTICASTENS4_14ComposedLayoutINS4_7SwizzleILi3ELi4ELi3EEENS4_18smem_ptr_flag_bitsILi8EEENSX_INS5_IJNSA_ILi8EEESH_EEENS5_IJSH_SB_EEEEEEEvNS4_8identityENS4_13SM90_TMA_LOADES1F_vS1G_EENS_8epilogue10collective18CollectiveEpilogueINS1J_23Sm100TmaWarpSpecializedILi4ELi2ELi32ELb0ELb0EEEJSI_NS5_IJNSX_ISF_SB_EES1O_EEESJ_SK_SJ_SK_NS1J_6fusion15FusionCallbacksIS1N_NS1Q_17LinearCombinationISJ_fSJ_fLNS_15FloatRoundStyleE2EEESI_S1P_JEEENS4_5SM1004TMEM4LOAD26SM100_TMEM_LOAD_16dp32b32xES1H_NS16_INS17_ILi2ELi4ELi3EEES1A_NSX_INS5_IJS1B_SF_EEENS5_IJSF_SB_EEEEEEENS4_39AutoVectorizingCopyWithAssumedAlignmentILi128EEENS4_14SM90_TMA_STOREES24_S26_S26_EEEvvEEEEvNT_6ParamsE) ;  /* 0xffffff5c04407950 */ /* 0x000fea0003c3ffff */
        .weak           $__internal_2_$__cuda_sm10x_tcgen05_guardrail_trap_unallocated_columns_being_dealloced
        .type           $__internal_2_$__cuda_sm10x_tcgen05_guardrail_trap_unallocated_columns_being_dealloced,@function
        .size           $__internal_2_$__cuda_sm10x_tcgen05_guardrail_trap_unallocated_columns_being_dealloced,(.L_x_177 - $__internal_2_$__cuda_sm10x_tcgen05_guardrail_trap_unallocated_columns_being_dealloced)
$__internal_2_$__cuda_sm10x_tcgen05_guardrail_trap_unallocated_columns_being_dealloced:
[----:B------:R-:W-:Y:S05]  /*a300*/  BPT.TRAP 0x1 ;  /* 0x000000040000795c */ /* 0x000fea0000300000 */
[----:B------:R-:W-:-:S04]  /*a310*/  HFMA2 R3, -RZ, RZ, 0, 0 ;  /* 0x00000000ff037431 */ /* 0x000fc800000001ff */
[----:B------:R-:W-:Y:S05]  /*a320*/  RET.REL.NODEC R2 `(_ZN7cutlass13device_kernelINS_4gemm6kernel13GemmUniversalIN4cute5tupleIJiiiiEEENS1_10collective13CollectiveMmaINS1_35MainloopSm100TmaUmmaWarpSpecializedILi4ELi2ELi4ENS5_IJNS4_1CILi1EEENSA_ILi2EEESB_EEEEENS5_IJNSA_ILi64EEENSA_ILi256EEENSA_ILi128EEEEEENS_12float_e5m2_tENS5_IJlSB_lEEESJ_SK_NS4_8TiledMMAINS4_8MMA_AtomIJNS4_10MMA_TraitsINS4_19SM100_MMA_F8F6F4_SSEJSJ_SJ_fSF_SG_NS4_17integral_constantINS4_4UMMA5MajorELSR_0EEESS_NSP_INSQ_7ScaleInELST_0EEESU_EEEEEENS4_6LayoutINS5_IJSB_SB_SB_EEENS5_IJNSA_ILi0EEESZ_SZ_EEEEENS5_IJNS4_10UnderscoreES12_S12_EEEEENS4_23SM90_TMA_LOAD_MULTICASTENS4_14ComposedLayoutINS4_7SwizzleILi3ELi4ELi3EEENS4_18smem_ptr_flag_bitsILi8EEENSX_INS5_IJNSA_ILi8EEESH_EEENS5_IJSH_SB_EEEEEEEvNS4_8identityENS4_13SM90_TMA_LOADES1F_vS1G_EENS_8epilogue10collective18CollectiveEpilogueINS1J_23Sm100TmaWarpSpecializedILi4ELi2ELi32ELb0ELb0EEEJSI_NS5_IJNSX_ISF_SB_EES1O_EEESJ_SK_SJ_SK_NS1J_6fusion15FusionCallbacksIS1N_NS1Q_17LinearCombinationISJ_fSJ_fLNS_15FloatRoundStyleE2EEESI_S1P_JEEENS4_5SM1004TMEM4LOAD26SM100_TMEM_LOAD_16dp32b32xES1H_NS16_INS17_ILi2ELi4ELi3EEES1A_NSX_INS5_IJS1B_SF_EEENS5_IJSF_SB_EEEEEEENS4_39AutoVectorizingCopyWithAssumedAlignmentILi128EEENS4_14SM90_TMA_STOREES24_S26_S26_EEEvvEEEEvNT_6ParamsE) ;  /* 0xffffff5c02347950 */ /* 0x000fea0003c3ffff */
.L_x_176:
[----:B------:R-:W-:-:S00]  /*a330*/  BRA `(.L_x_176) ;  /* 0xfffffffc00fc7947 */ /* 0x000fc0000383ffff */
[----:B------:R-:W-:-:S00]  /*a340*/  NOP ;  /* 0x0000000000007918 */ /* 0x000fc00000000000 */
        /* <DEDUP_REMOVED lines=11> */
.L_x_177:


//--------------------- .nv.global.init           --------------------------
	.section	.nv.global.init,"aw",@progbits
.nv.global.init:
	.type		$str$27,@object
	.size		$str$27,($str$28 - $str$27)
$str$27:
        /*0000*/ 	.byte	0x28, 0x61, 0x64, 0x64, 0x72, 0x65, 0x73, 0x73, 0x20, 0x26, 0x20, 0x6d, 0x61, 0x73, 0x6b, 0x29
        /*0010*/ 	.byte	0x20, 0x3d, 0x3d, 0x20, 0x30, 0x00
	.type		$str$28,@object
	.size		$str$28,($str$26 - $str$28)
$str$28:
        /*0016*/ 	.byte	0x2f, 0x74, 0x6d, 0x70, 0x2f, 0x63, 0x75, 0x74, 0x6c, 0x61, 0x73, 0x73, 0x5f, 0x73, 0x77, 0x65
        /*0026*/ 	.byte	0x65, 0x70, 0x5f, 0x73, 0x72, 0x63, 0x2f, 0x69, 0x6e, 0x63, 0x6c, 0x75, 0x64, 0x65, 0x2f, 0x63
        /*0036*/ 	.byte	0x75, 0x74, 0x65, 0x2f, 0x70, 0x6f, 0x69, 0x6e, 0x74, 0x65, 0x72, 0x5f, 0x66, 0x6c, 0x61, 0x67
        /*0046*/ 	.byte	0x67, 0x65, 0x64, 0x2e, 0x68, 0x70, 0x70, 0x00
	.type		$str$26,@object
	.size		$str$26,($str$25 - $str$26)
$str$26:
        /*004e*/ 	.byte	0x2f, 0x74, 0x6d, 0x70, 0x2f, 0x63, 0x75, 0x74, 0x6c, 0x61, 0x73, 0x73, 0x5f, 0x73, 0x77, 0x65
        /*005e*/ 	.byte	0x65, 0x70, 0x5f, 0x73, 0x72, 0x63, 0x2f, 0x69, 0x6e, 0x63, 0x6c, 0x75, 0x64, 0x65, 0x2f, 0x63
        /*006e*/ 	.byte	0x75, 0x74, 0x65, 0x2f, 0x61, 0x74, 0x6f, 0x6d, 0x2f, 0x63, 0x6f, 0x70, 0x79, 0x5f, 0x74, 0x72
        /*007e*/ 	.byte	0x61, 0x69, 0x74, 0x73, 0x5f, 0x73, 0x6d, 0x31, 0x30, 0x30, 0x2e, 0x68, 0x70, 0x70, 0x00
	.type		$str$25,@object
	.size		$str$25,(__unnamed_1 - $str$25)
$str$25:
        /*008d*/ 	.byte	0x28, 0x28, 0x75, 0x69, 0x6e, 0x74, 0x33, 0x32, 0x5f, 0x74, 0x28, 0x74, 0x68, 0x72, 0x65, 0x61
        /*009d*/ 	.byte	0x64, 0x49, 0x64, 0x78, 0x2e, 0x78, 0x29, 0x20, 0x2f, 0x20, 0x33, 0x32, 0x29, 0x20, 0x25, 0x20
        /*00ad*/ 	.byte	0x34, 0x29, 0x20, 0x3d, 0x3d, 0x20, 0x28, 0x28, 0x28, 0x74, 0x6d, 0x65, 0x6d, 0x5f, 0x61, 0x64
        /*00bd*/ 	.byte	0x64, 0x72, 0x20, 0x3e, 0x3e, 0x20, 0x31, 0x36, 0x29, 0x20, 0x2f, 0x20, 0x33, 0x32, 0x29, 0x20
        /*00cd*/ 	.byte	0x25, 0x20, 0x34, 0x29, 0x00
	.type		__unnamed_1,@object
	.size		__unnamed_1,(__unnamed_2 - __unnamed_1)
__unnamed_1:
        /*00d2*/ 	.byte	0x61, 0x75, 0x74, 0x6f, 0x20, 0x63, 0x75, 0x74, 0x65, 0x3a, 0x3a, 0x61, 0x73, 0x5f, 0x70, 0x6f
        /* <DEDUP_REMOVED lines=24> */
        /*0262*/ 	.byte	0x3c, 0x34, 0x30, 0x39, 0x36, 0x3e, 0x3e, 0x3e, 0x3e, 0x5d, 0x00
	.type		__unnamed_2,@object
	.size		__unnamed_2,(__unnamed_3 - __unnamed_2)
__unnamed_2:
        /* <DEDUP_REMOVED lines=26> */
	.type		__unnamed_3,@object
	.size		__unnamed_3,(.L_3 - __unnamed_3)
__unnamed_3:
        /* <DEDUP_REMOVED lines=40> */
        /*0688*/ 	.byte	0x74, 0x65, 0x3a, 0x3a, 0x43, 0x3c, 0x30, 0x3e, 0x3e, 0x3e, 0x3e, 0x5d, 0x00
.L_3:


//--------------------- .nv.shared._ZN7cutlass13device_kernelINS_4gemm6kernel13GemmUniversalIN4cute5tupleIJiiiiEEENS1_10collective13CollectiveMmaINS1_35MainloopSm100TmaUmmaWarpSpecializedILi4ELi2ELi4ENS5_IJNS4_1CILi1EEENSA_ILi2EEESB_EEEEENS5_IJNSA_ILi64EEENSA_ILi256EEENSA_ILi128EEEEEENS_12float_e5m2_tENS5_IJlSB_lEEESJ_SK_NS4_8TiledMMAINS4_8MMA_AtomIJNS4_10MMA_TraitsINS4_19SM100_MMA_F8F6F4_SSEJSJ_SJ_fSF_SG_NS4_17integral_constantINS4_4UMMA5MajorELSR_0EEESS_NSP_INSQ_7ScaleInELST_0EEESU_EEEEEENS4_6LayoutINS5_IJSB_SB_SB_EEENS5_IJNSA_ILi0EEESZ_SZ_EEEEENS5_IJNS4_10UnderscoreES12_S12_EEEEENS4_23SM90_TMA_LOAD_MULTICASTENS4_14ComposedLayoutINS4_7SwizzleILi3ELi4ELi3EEENS4_18smem_ptr_flag_bitsILi8EEENSX_INS5_IJNSA_ILi8EEESH_EEENS5_IJSH_SB_EEEEEEEvNS4_8identityENS4_13SM90_TMA_LOADES1F_vS1G_EENS_8epilogue10collective18CollectiveEpilogueINS1J_23Sm100TmaWarpSpecializedILi4ELi2ELi32ELb0ELb0EEEJSI_NS5_IJNSX_ISF_SB_EES1O_EEESJ_SK_SJ_SK_NS1J_6fusion15FusionCallbacksIS1N_NS1Q_17LinearCombinationISJ_fSJ_fLNS_15FloatRoundStyleE2EEESI_S1P_JEEENS4_5SM1004TMEM4LOAD26SM100_TMEM_LOAD_16dp32b32xES1H_NS16_INS17_ILi2ELi4ELi3EEES1A_NSX_INS5_IJS1B_SF_EEENS5_IJSF_SB_EEEEEEENS4_39AutoVectorizingCopyWithAssumedAlignmentILi128EEENS4_14SM90_TMA_STOREES24_S26_S26_EEEvvEEEEvNT_6ParamsE --------------------------
	.section	.nv.shared._ZN7cutlass13device_kernelINS_4gemm6kernel13GemmUniversalIN4cute5tupleIJiiiiEEENS1_10collective13CollectiveMmaINS1_35MainloopSm100TmaUmmaWarpSpecializedILi4ELi2ELi4ENS5_IJNS4_1CILi1EEENSA_ILi2EEESB_EEEEENS5_IJNSA_ILi64EEENSA_ILi256EEENSA_ILi128EEEEEENS_12float_e5m2_tENS5_IJlSB_lEEESJ_SK_NS4_8TiledMMAINS4_8MMA_AtomIJNS4_10MMA_TraitsINS4_19SM100_MMA_F8F6F4_SSEJSJ_SJ_fSF_SG_NS4_17integral_constantINS4_4UMMA5MajorELSR_0EEESS_NSP_INSQ_7ScaleInELST_0EEESU_EEEEEENS4_6LayoutINS5_IJSB_SB_SB_EEENS5_IJNSA_ILi0EEESZ_SZ_EEEEENS5_IJNS4_10UnderscoreES12_S12_EEEEENS4_23SM90_TMA_LOAD_MULTICASTENS4_14ComposedLayoutINS4_7SwizzleILi3ELi4ELi3EEENS4_18smem_ptr_flag_bitsILi8EEENSX_INS5_IJNSA_ILi8EEESH_EEENS5_IJSH_SB_EEEEEEEvNS4_8identityENS4_13SM90_TMA_LOADES1F_vS1G_EENS_8epilogue10collective18CollectiveEpilogueINS1J_23Sm100TmaWarpSpecializedILi4ELi2ELi32ELb0ELb0EEEJSI_NS5_IJNSX_ISF_SB_EES1O_EEESJ_SK_SJ_SK_NS1J_6fusion15FusionCallbacksIS1N_NS1Q_17LinearCombinationISJ_fSJ_fLNS_15FloatRoundStyleE2EEESI_S1P_JEEENS4_5SM1004TMEM4LOAD26SM100_TMEM_LOAD_16dp32b32xES1H_NS16_INS17_ILi2ELi4ELi3EEES1A_NSX_INS5_IJS1B_SF_EEENS5_IJSF_SB_EEEEEEENS4_39AutoVectorizingCopyWithAssumedAlignmentILi128EEENS4_14SM90_TMA_STOREES24_S26_S26_EEEvvEEEEvNT_6ParamsE,"aw",@nobits
	.sectionflags	@""
	.align	16
	.zero		1024


//--------------------- .nv.shared.reserved.0     --------------------------
	.section	.nv.shared.reserved.0,"aw",@nobits
	.weak		__nv_reservedSMEM_offset_0_alias
	.size		__nv_reservedSMEM_offset_0_alias, 0, 64
	.other		__nv_reservedSMEM_offset_0_alias,@"STO_CUDA_RESERVED_SHARED STV_DEFAULT"
__nv_reservedSMEM_offset_0_alias:
	.zero		0
.nv.shared.reserved.0:
	.zero		64
	.weak		__nv_reservedSMEM_tcgen05_partition
	.type		__nv_reservedSMEM_tcgen05_partition,@object
	.size		__nv_reservedSMEM_tcgen05_partition,(.L_0 - __nv_reservedSMEM_tcgen05_partition)
__nv_reservedSMEM_tcgen05_partition:
	.zero		32
.L_0:


//--------------------- .nv.global                --------------------------
	.section	.nv.global,"aw",@nobits
.nv.global:
	.type		_ZN39_INTERNAL_dd471c18_4_k_cu_6e2f8971_82324cute1_E,@object
	.size		_ZN39_INTERNAL_dd471c18_4_k_cu_6e2f8971_82324cute1_E,(_ZN39_INTERNAL_dd471c18_4_k_cu_6e2f8971_82324cuda3std3__45__cpo6cbeginE - _ZN39_INTERNAL_dd471c18_4_k_cu_6e2f8971_82324cute1_E)
_ZN39_INTERNAL_dd471c18_4_k_cu_6e2f8971_82324cute1_E:
	.zero		1
	.type		_ZN39_INTERNAL_dd471c18_4_k_cu_6e2f8971_82324cuda3std3__45__cpo6cbeginE,@object
	.size		_ZN39_INTERNAL_dd471c18_4_k_cu_6e2f8971_82324cuda3std3__45__cpo6cbeginE,(_ZN39_INTERNAL_dd471c18_4_k_cu_6e2f8971_82324cuda3std3__48in_placeE - _ZN39_INTERNAL_dd471c18_4_k_cu_6e2f8971_82324cuda3std3__45__cpo6cbeginE)
_ZN39_INTERNAL_dd471c18_4_k_cu_6e2f8971_82324cuda3std3__45__cpo6cbeginE:
	.zero		1
	.type		_ZN39_INTERNAL_dd471c18_4_k_cu_6e2f8971_82324cuda3std3__48in_placeE,@object
	.size		_ZN39_INTERNAL_dd471c18_4_k_cu_6e2f8971_82324cuda3std3__48in_placeE,(_ZN39_INTERNAL_dd471c18_4_k_cu_6e2f8971_82324cuda3std6ranges3__45__cpo9iter_moveE - _ZN39_INTERNAL_dd471c18_4_k_cu_6e2f8971_82324cuda3std3__48in_placeE)
_ZN39_INTERNAL_dd471c18_4_k_cu_6e2f8971_82324cuda3std3__48in_placeE:
	.zero		1
	.type		_ZN39_INTERNAL_dd471c18_4_k_cu_6e2f8971_82324cuda3std6ranges3__45__cpo9iter_moveE,@object
	.size		_ZN39_INTERNAL_dd471c18_4_k_cu_6e2f8971_82324cuda3std6ranges3__45__cpo9iter_moveE,(_ZN39_INTERNAL_dd471c18_4_k_cu_6e2f8971_82324cuda3std3__45__cpo5beginE - _ZN39_INTERNAL_dd471c18_4_k_cu_6e2f8971_82324cuda3std6ranges3__45__cpo9iter_moveE)
_ZN39_INTERNAL_dd471c18_4_k_cu_6e2f8971_82324cuda3std6ranges3__45__cpo9iter_moveE:
	.zero		1
	.type		_ZN39_INTERNAL_dd471c18_4_k_cu_6e2f8971_82324cuda3std3__45__cpo5beginE,@object
	.size		_ZN39_INTERNAL_dd471c18_4_k_cu_6e2f8971_82324cuda3std3__45__cpo5beginE,(_ZN39_INTERNAL_dd471c18_4_k_cu_6e2f8971_82324cuda3std3__441_GLOBAL__N__dd471c18_4_k_cu_6e2f8971_82326ignoreE - _ZN39_INTERNAL_dd471c18_4_k_cu_6e2f8971_82324cuda3std3__45__cpo5beginE)
_ZN39_INTERNAL_dd471c18_4_k_cu_6e2f8971_82324cuda3std3__45__cpo5beginE:
	.zero		1
	.type		_ZN39_INTERNAL_dd471c18_4_k_cu_6e2f8971_82324cuda3std3__441_GLOBAL__N__dd471c18_4_k_cu_6e2f8971_82326ignoreE,@object
	.size		_ZN39_INTERNAL_dd471c18_4_k_cu_6e2f8971_82324cuda3std3__441_GLOBAL__N__dd471c18_4_k_cu_6e2f8971_82326ignoreE,(_ZN39_INTERNAL_dd471c18_4_k_cu_6e2f8971_82324cute7productE - _ZN39_INTERNAL_dd471c18_4_k_cu_6e2f8971_82324cuda3std3__441_GLOBAL__N__dd471c18_4_k_cu_6e2f8971_82326ignoreE)
_ZN39_INTERNAL_dd471c18_4_k_cu_6e2f8971_82324cuda3std3__441_GLOBAL__N__dd471c18_4_k_cu_6e2f8971_82326ignoreE:
	.zero		1
	.type		_ZN39_INTERNAL_dd471c18_4_k_cu_6e2f8971_82324cute7productE,@object
	.size		_ZN39_INTERNAL_dd471c18_4_k_cu_6e2f8971_82324cute7productE,(_ZN39_INTERNAL_dd471c18_4_k_cu_6e2f8971_82324cuda3std3__45__cpo3endE - _ZN39_INTERNAL_dd471c18_4_k_cu_6e2f8971_82324cute7productE)
_ZN39_INTERNAL_dd471c18_4_k_cu_6e2f8971_82324cute7productE:
	.zero		1
	.type		_ZN39_INTERNAL_dd471c18_4_k_cu_6e2f8971_82324cuda3std3__45__cpo3endE,@object
	.size		_ZN39_INTERNAL_dd471c18_4_k_cu_6e2f8971_82324cuda3std3__45__cpo3endE,(_ZN39_INTERNAL_dd471c18_4_k_cu_6e2f8971_82324cuda3std3__419piecewise_constructE - _ZN39_INTERNAL_dd471c18_4_k_cu_6e2f8971_82324cuda3std3__45__cpo3endE)
_ZN39_INTERNAL_dd471c18_4_k_cu_6e2f8971_82324cuda3std3__45__cpo3endE:
	.zero		1
	.type		_ZN39_INTERNAL_dd471c18_4_k_cu_6e2f8971_82324cuda3std3__419piecewise_constructE,@object
	.size		_ZN39_INTERNAL_dd471c18_4_k_cu_6e2f8971_82324cuda3std3__419piecewise_constructE,(_ZN39_INTERNAL_dd471c18_4_k_cu_6e2f8971_82324cuda3std3__45__cpo4cendE - _ZN39_INTERNAL_dd471c18_4_k_cu_6e2f8971_82324cuda3std3__419piecewise_constructE)
_ZN39_INTERNAL_dd471c18_4_k_cu_6e2f8971_82324cuda3std3__419piecewise_constructE:
	.zero		1
	.type		_ZN39_INTERNAL_dd471c18_4_k_cu_6e2f8971_82324cuda3std3__45__cpo4cendE,@object
	.size		_ZN39_INTERNAL_dd471c18_4_k_cu_6e2f8971_82324cuda3std3__45__cpo4cendE,(_ZN39_INTERNAL_dd471c18_4_k_cu_6e2f8971_82324cuda3std6ranges3__45__cpo4swapE - _ZN39_INTERNAL_dd471c18_4_k_cu_6e2f8971_82324cuda3std3__45__cpo4cendE)
_ZN39_INTERNAL_dd471c18_4_k_cu_6e2f8971_82324cuda3std3__45__cpo4cendE:
	.zero		1
	.type		_ZN39_INTERNAL_dd471c18_4_k_cu_6e2f8971_82324cuda3std6ranges3__45__cpo4swapE,@object
	.size		_ZN39_INTERNAL_dd471c18_4_k_cu_6e2f8971_82324cuda3std6ranges3__45__cpo4swapE,(.L_11 - _ZN39_INTERNAL_dd471c18_4_k_cu_6e2f8971_82324cuda3std6ranges3__45__cpo4swapE)
_ZN39_INTERNAL_dd471c18_4_k_cu_6e2f8971_82324cuda3std6ranges3__45__cpo4swapE:
	.zero		1
.L_11:


//--------------------- .nv.constant0._ZN7cutlass13device_kernelINS_4gemm6kernel13GemmUniversalIN4cute5tupleIJiiiiEEENS1_10collective13CollectiveMmaINS1_35MainloopSm100TmaUmmaWarpSpecializedILi4ELi2ELi4ENS5_IJNS4_1CILi1EEENSA_ILi2EEESB_EEEEENS5_IJNSA_ILi64EEENSA_ILi256EEENSA_ILi128EEEEEENS_12float_e5m2_tENS5_IJlSB_lEEESJ_SK_NS4_8TiledMMAINS4_8MMA_AtomIJNS4_10MMA_TraitsINS4_19SM100_MMA_F8F6F4_SSEJSJ_SJ_fSF_SG_NS4_17integral_constantINS4_4UMMA5MajorELSR_0EEESS_NSP_INSQ_7ScaleInELST_0EEESU_EEEEEENS4_6LayoutINS5_IJSB_SB_SB_EEENS5_IJNSA_ILi0EEESZ_SZ_EEEEENS5_IJNS4_10UnderscoreES12_S12_EEEEENS4_23SM90_TMA_LOAD_MULTICASTENS4_14ComposedLayoutINS4_7SwizzleILi3ELi4ELi3EEENS4_18smem_ptr_flag_bitsILi8EEENSX_INS5_IJNSA_ILi8EEESH_EEENS5_IJSH_SB_EEEEEEEvNS4_8identityENS4_13SM90_TMA_LOADES1F_vS1G_EENS_8epilogue10collective18CollectiveEpilogueINS1J_23Sm100TmaWarpSpecializedILi4ELi2ELi32ELb0ELb0EEEJSI_NS5_IJNSX_ISF_SB_EES1O_EEESJ_SK_SJ_SK_NS1J_6fusion15FusionCallbacksIS1N_NS1Q_17LinearCombinationISJ_fSJ_fLNS_15FloatRoundStyleE2EEESI_S1P_JEEENS4_5SM1004TMEM4LOAD26SM100_TMEM_LOAD_16dp32b32xES1H_NS16_INS17_ILi2ELi4ELi3EEES1A_NSX_INS5_IJS1B_SF_EEENS5_IJSF_SB_EEEEEEENS4_39AutoVectorizingCopyWithAssumedAlignmentILi128EEENS4_14SM90_TMA_STOREES24_S26_S26_EEEvvEEEEvNT_6ParamsE --------------------------
	.section	.nv.constant0._ZN7cutlass13device_kernelINS_4gemm6kernel13GemmUniversalIN4cute5tupleIJiiiiEEENS1_10collective13CollectiveMmaINS1_35MainloopSm100TmaUmmaWarpSpecializedILi4ELi2ELi4ENS5_IJNS4_1CILi1EEENSA_ILi2EEESB_EEEEENS5_IJNSA_ILi64EEENSA_ILi256EEENSA_ILi128EEEEEENS_12float_e5m2_tENS5_IJlSB_lEEESJ_SK_NS4_8TiledMMAINS4_8MMA_AtomIJNS4_10MMA_TraitsINS4_19SM100_MMA_F8F6F4_SSEJSJ_SJ_fSF_SG_NS4_17integral_constantINS4_4UMMA5MajorELSR_0EEESS_NSP_INSQ_7ScaleInELST_0EEESU_EEEEEENS4_6LayoutINS5_IJSB_SB_SB_EEENS5_IJNSA_ILi0EEESZ_SZ_EEEEENS5_IJNS4_10UnderscoreES12_S12_EEEEENS4_23SM90_TMA_LOAD_MULTICASTENS4_14ComposedLayoutINS4_7SwizzleILi3ELi4ELi3EEENS4_18smem_ptr_flag_bitsILi8EEENSX_INS5_IJNSA_ILi8EEESH_EEENS5_IJSH_SB_EEEEEEEvNS4_8identityENS4_13SM90_TMA_LOADES1F_vS1G_EENS_8epilogue10collective18CollectiveEpilogueINS1J_23Sm100TmaWarpSpecializedILi4ELi2ELi32ELb0ELb0EEEJSI_NS5_IJNSX_ISF_SB_EES1O_EEESJ_SK_SJ_SK_NS1J_6fusion15FusionCallbacksIS1N_NS1Q_17LinearCombinationISJ_fSJ_fLNS_15FloatRoundStyleE2EEESI_S1P_JEEENS4_5SM1004TMEM4LOAD26SM100_TMEM_LOAD_16dp32b32xES1H_NS16_INS17_ILi2ELi4ELi3EEES1A_NSX_INS5_IJS1B_SF_EEENS5_IJSF_SB_EEEEEEENS4_39AutoVectorizingCopyWithAssumedAlignmentILi128EEENS4_14SM90_TMA_STOREES24_S26_S26_EEEvvEEEEvNT_6ParamsE,"a",@progbits
	.sectionflags	@""
	.align	4
.nv.constant0._ZN7cutlass13device_kernelINS_4gemm6kernel13GemmUniversalIN4cute5tupleIJiiiiEEENS1_10collective13CollectiveMmaINS1_35MainloopSm100TmaUmmaWarpSpecializedILi4ELi2ELi4ENS5_IJNS4_1CILi1EEENSA_ILi2EEESB_EEEEENS5_IJNSA_ILi64EEENSA_ILi256EEENSA_ILi128EEEEEENS_12float_e5m2_tENS5_IJlSB_lEEESJ_SK_NS4_8TiledMMAINS4_8MMA_AtomIJNS4_10MMA_TraitsINS4_19SM100_MMA_F8F6F4_SSEJSJ_SJ_fSF_SG_NS4_17integral_constantINS4_4UMMA5MajorELSR_0EEESS_NSP_INSQ_7ScaleInELST_0EEESU_EEEEEENS4_6LayoutINS5_IJSB_SB_SB_EEENS5_IJNSA_ILi0EEESZ_SZ_EEEEENS5_IJNS4_10UnderscoreES12_S12_EEEEENS4_23SM90_TMA_LOAD_MULTICASTENS4_14ComposedLayoutINS4_7SwizzleILi3ELi4ELi3EEENS4_18smem_ptr_flag_bitsILi8EEENSX_INS5_IJNSA_ILi8EEESH_EEENS5_IJSH_SB_EEEEEEEvNS4_8identityENS4_13SM90_TMA_LOADES1F_vS1G_EENS_8epilogue10collective18CollectiveEpilogueINS1J_23Sm100TmaWarpSpecializedILi4ELi2ELi32ELb0ELb0EEEJSI_NS5_IJNSX_ISF_SB_EES1O_EEESJ_SK_SJ_SK_NS1J_6fusion15FusionCallbacksIS1N_NS1Q_17LinearCombinationISJ_fSJ_fLNS_15FloatRoundStyleE2EEESI_S1P_JEEENS4_5SM1004TMEM4LOAD26SM100_TMEM_LOAD_16dp32b32xES1H_NS16_INS17_ILi2ELi4ELi3EEES1A_NSX_INS5_IJS1B_SF_EEENS5_IJSF_SB_EEEEEEENS4_39AutoVectorizingCopyWithAssumedAlignmentILi128EEENS4_14SM90_TMA_STOREES24_S26_S26_EEEvvEEEEvNT_6ParamsE:
	.zero		2944


//--------------------- SYMBOLS --------------------------

	.type		.nv.reservedSmem.offset0,@object
	.size		.nv.reservedSmem.offset0,0x4
	.type		.nv.reservedSmem.cap,@object
	.size		.nv.reservedSmem.cap,0x4
	.type		__assertfail,@function
